	.target	sm_90a

	.elftype	@"ET_EXEC"


//--------------------- .note.nv.tkinfo           --------------------------
	.section	.note.nv.tkinfo,"",@"SHT_NOTE"
	.sectionflags	@"SHF_NOTE_NV_TKINFO"
	.tkinfo
        /*0018*/ 	.word	0x00000002
        /*0030*/ 	.string	""
        /*0030*/ 	.string	"ptxas"
        /*0030*/ 	.string	"Cuda compilation tools, release 13.0, V13.0.88"
        /*0030*/ 	.string	"Build cuda_13.0.r13.0/compiler.36424714_0"
        /*0030*/ 	.string	"-arch sm_90a -m 64 "



//--------------------- .note.nv.cuinfo           --------------------------
	.section	.note.nv.cuinfo,"",@"SHT_NOTE"
	.sectionflags	@"SHF_NOTE_NV_CUINFO"
        /*0018*/ 	.short	0x0002
        /*001a*/ 	.short	0x005a
        /*001c*/ 	.short	0x0082
	.zero		2


//--------------------- .nv.info                  --------------------------
	.section	.nv.info,"",@"SHT_CUDA_INFO"
	.align	4


	//----- nvinfo : EIATTR_REGCOUNT
	.align		4
        /*0000*/ 	.byte	0x04, 0x2f
        /*0002*/ 	.short	(.L_12 - .L_11)
	.align		4
.L_11:
        /*0004*/ 	.word	index@(_ZN7cutlass13device_kernelINS_4gemm6kernel13GemmUniversalIN4cute5tupleIJiiiiEEENS1_10collective13CollectiveMmaINS1_37MainloopSm90TmaGmmaWarpSpecializedFP8ILi50ENS5_IJNS4_1CILi2EEENSA_ILi1EEESC_EEENS1_35KernelTmaWarpSpecializedCooperativeEEENS5_IJNSA_ILi128EEENSA_ILi16EEENSA_ILi32EEEEEENS_12float_e4m3_tENS5_IJlSC_lEEESK_SL_NS4_8TiledMMAINS4_8MMA_AtomIJNS4_4SM904GMMA30MMA_64x16x32_F32E4M3E4M3_SS_TNILNSP_7ScaleInE1ELSR_1EEEEEENS4_6LayoutISD_NS5_IJSC_NSA_ILi0EEESV_EEEEENS5_IJNS4_10UnderscoreESY_SY_EEEEENS4_13SM90_TMA_LOADENS4_14ComposedLayoutINS4_7SwizzleILi1ELi4ELi3EEENS4_18smem_ptr_flag_bitsILi8EEENSU_INS5_IJNSA_ILi8EEESI_EEENS5_IJSI_SC_EEEEEEEvNS4_8identityENS4_23SM90_TMA_LOAD_MULTICASTES1B_vS1C_EENS_8epilogue10collective6detail29Sm90TmaWarpSpecializedAdapterINS1G_15DefaultEpilogueISK_SL_SL_NS1F_6thread17LinearCombinationISK_Li1EffLNS1K_9ScaleType4KindE0ELNS_15FloatRoundStyleE2ESK_EENS1_15EpilogueDefaultEEEEEvvEEEEvNT_6ParamsE)
        /*0008*/ 	.word	0x000000a8


	//----- nvinfo : EIATTR_FRAME_SIZE
	.align		4
.L_12:
        /*000c*/ 	.byte	0x04, 0x11
        /*000e*/ 	.short	(.L_14 - .L_13)
	.align		4
.L_13:
        /*0010*/ 	.word	index@(_ZN7cutlass13device_kernelINS_4gemm6kernel13GemmUniversalIN4cute5tupleIJiiiiEEENS1_10collective13CollectiveMmaINS1_37MainloopSm90TmaGmmaWarpSpecializedFP8ILi50ENS5_IJNS4_1CILi2EEENSA_ILi1EEESC_EEENS1_35KernelTmaWarpSpecializedCooperativeEEENS5_IJNSA_ILi128EEENSA_ILi16EEENSA_ILi32EEEEEENS_12float_e4m3_tENS5_IJlSC_lEEESK_SL_NS4_8TiledMMAINS4_8MMA_AtomIJNS4_4SM904GMMA30MMA_64x16x32_F32E4M3E4M3_SS_TNILNSP_7ScaleInE1ELSR_1EEEEEENS4_6LayoutISD_NS5_IJSC_NSA_ILi0EEESV_EEEEENS5_IJNS4_10UnderscoreESY_SY_EEEEENS4_13SM90_TMA_LOADENS4_14ComposedLayoutINS4_7SwizzleILi1ELi4ELi3EEENS4_18smem_ptr_flag_bitsILi8EEENSU_INS5_IJNSA_ILi8EEESI_EEENS5_IJSI_SC_EEEEEEEvNS4_8identityENS4_23SM90_TMA_LOAD_MULTICASTES1B_vS1C_EENS_8epilogue10collective6detail29Sm90TmaWarpSpecializedAdapterINS1G_15DefaultEpilogueISK_SL_SL_NS1F_6thread17LinearCombinationISK_Li1EffLNS1K_9ScaleType4KindE0ELNS_15FloatRoundStyleE2ESK_EENS1_15EpilogueDefaultEEEEEvvEEEEvNT_6ParamsE)
        /*0014*/ 	.word	0x00000000


	//----- nvinfo : EIATTR_MIN_STACK_SIZE
	.align		4
.L_14:
        /*0018*/ 	.byte	0x04, 0x12
        /*001a*/ 	.short	(.L_16 - .L_15)
	.align		4
.L_15:
        /*001c*/ 	.word	index@(_ZN7cutlass13device_kernelINS_4gemm6kernel13GemmUniversalIN4cute5tupleIJiiiiEEENS1_10collective13CollectiveMmaINS1_37MainloopSm90TmaGmmaWarpSpecializedFP8ILi50ENS5_IJNS4_1CILi2EEENSA_ILi1EEESC_EEENS1_35KernelTmaWarpSpecializedCooperativeEEENS5_IJNSA_ILi128EEENSA_ILi16EEENSA_ILi32EEEEEENS_12float_e4m3_tENS5_IJlSC_lEEESK_SL_NS4_8TiledMMAINS4_8MMA_AtomIJNS4_4SM904GMMA30MMA_64x16x32_F32E4M3E4M3_SS_TNILNSP_7ScaleInE1ELSR_1EEEEEENS4_6LayoutISD_NS5_IJSC_NSA_ILi0EEESV_EEEEENS5_IJNS4_10UnderscoreESY_SY_EEEEENS4_13SM90_TMA_LOADENS4_14ComposedLayoutINS4_7SwizzleILi1ELi4ELi3EEENS4_18smem_ptr_flag_bitsILi8EEENSU_INS5_IJNSA_ILi8EEESI_EEENS5_IJSI_SC_EEEEEEEvNS4_8identityENS4_23SM90_TMA_LOAD_MULTICASTES1B_vS1C_EENS_8epilogue10collective6detail29Sm90TmaWarpSpecializedAdapterINS1G_15DefaultEpilogueISK_SL_SL_NS1F_6thread17LinearCombinationISK_Li1EffLNS1K_9ScaleType4KindE0ELNS_15FloatRoundStyleE2ESK_EENS1_15EpilogueDefaultEEEEEvvEEEEvNT_6ParamsE)
        /*0020*/ 	.word	0x00000000
.L_16:


//--------------------- .nv.compat                --------------------------
	.section	.nv.compat,"",@"SHT_CUDA_COMPAT_INFO"
	.align	4
        /*0000*/ 	.byte	0x02, 0x09, 0x01, 0x00, 0x02, 0x02, 0x04, 0x00, 0x02, 0x05, 0x05, 0x00, 0x03, 0x07, 0x01, 0x01
        /*0010*/ 	.byte	0x02, 0x03, 0x01, 0x00, 0x02, 0x06, 0x01, 0x00, 0x04, 0x0b, 0x08, 0x00, 0x00, 0x00, 0x00, 0x00
        /*0020*/ 	.byte	0x00, 0x00, 0x00, 0x00


//--------------------- .nv.info._ZN7cutlass13device_kernelINS_4gemm6kernel13GemmUniversalIN4cute5tupleIJiiiiEEENS1_10collective13CollectiveMmaINS1_37MainloopSm90TmaGmmaWarpSpecializedFP8ILi50ENS5_IJNS4_1CILi2EEENSA_ILi1EEESC_EEENS1_35KernelTmaWarpSpecializedCooperativeEEENS5_IJNSA_ILi128EEENSA_ILi16EEENSA_ILi32EEEEEENS_12float_e4m3_tENS5_IJlSC_lEEESK_SL_NS4_8TiledMMAINS4_8MMA_AtomIJNS4_4SM904GMMA30MMA_64x16x32_F32E4M3E4M3_SS_TNILNSP_7ScaleInE1ELSR_1EEEEEENS4_6LayoutISD_NS5_IJSC_NSA_ILi0EEESV_EEEEENS5_IJNS4_10UnderscoreESY_SY_EEEEENS4_13SM90_TMA_LOADENS4_14ComposedLayoutINS4_7SwizzleILi1ELi4ELi3EEENS4_18smem_ptr_flag_bitsILi8EEENSU_INS5_IJNSA_ILi8EEESI_EEENS5_IJSI_SC_EEEEEEEvNS4_8identityENS4_23SM90_TMA_LOAD_MULTICASTES1B_vS1C_EENS_8epilogue10collective6detail29Sm90TmaWarpSpecializedAdapterINS1G_15DefaultEpilogueISK_SL_SL_NS1F_6thread17LinearCombinationISK_Li1EffLNS1K_9ScaleType4KindE0ELNS_15FloatRoundStyleE2ESK_EENS1_15EpilogueDefaultEEEEEvvEEEEvNT_6ParamsE --------------------------
	.section	.nv.info._ZN7cutlass13device_kernelINS_4gemm6kernel13GemmUniversalIN4cute5tupleIJiiiiEEENS1_10collective13CollectiveMmaINS1_37MainloopSm90TmaGmmaWarpSpecializedFP8ILi50ENS5_IJNS4_1CILi2EEENSA_ILi1EEESC_EEENS1_35KernelTmaWarpSpecializedCooperativeEEENS5_IJNSA_ILi128EEENSA_ILi16EEENSA_ILi32EEEEEENS_12float_e4m3_tENS5_IJlSC_lEEESK_SL_NS4_8TiledMMAINS4_8MMA_AtomIJNS4_4SM904GMMA30MMA_64x16x32_F32E4M3E4M3_SS_TNILNSP_7ScaleInE1ELSR_1EEEEEENS4_6LayoutISD_NS5_IJSC_NSA_ILi0EEESV_EEEEENS5_IJNS4_10UnderscoreESY_SY_EEEEENS4_13SM90_TMA_LOADENS4_14ComposedLayoutINS4_7SwizzleILi1ELi4ELi3EEENS4_18smem_ptr_flag_bitsILi8EEENSU_INS5_IJNSA_ILi8EEESI_EEENS5_IJSI_SC_EEEEEEEvNS4_8identityENS4_23SM90_TMA_LOAD_MULTICASTES1B_vS1C_EENS_8epilogue10collective6detail29Sm90TmaWarpSpecializedAdapterINS1G_15DefaultEpilogueISK_SL_SL_NS1F_6thread17LinearCombinationISK_Li1EffLNS1K_9ScaleType4KindE0ELNS_15FloatRoundStyleE2ESK_EENS1_15EpilogueDefaultEEEEEvvEEEEvNT_6ParamsE,"",@"SHT_CUDA_INFO"
	.sectionflags	@""
	.align	4


	//----- nvinfo : EIATTR_CUDA_API_VERSION
	.align		4
        /*0000*/ 	.byte	0x04, 0x37
        /*0002*/ 	.short	(.L_18 - .L_17)
.L_17:
        /*0004*/ 	.word	0x00000082


	//----- nvinfo : EIATTR_KPARAM_INFO
	.align		4
.L_18:
        /*0008*/ 	.byte	0x04, 0x17
        /*000a*/ 	.short	(.L_20 - .L_19)
.L_19:
        /*000c*/ 	.word	0x00000000
        /*0010*/ 	.short	0x0000
        /*0012*/ 	.short	0x0070
        /*0014*/ 	.byte	0x00, 0xf0, 0x01, 0x10


	//----- nvinfo : EIATTR_SPARSE_MMA_MASK
	.align		4
.L_20:
        /*0018*/ 	.byte	0x03, 0x50
        /*001a*/ 	.short	0x0000


	//----- nvinfo : EIATTR_MAXREG_COUNT
	.align		4
        /*001c*/ 	.byte	0x03, 0x1b
        /*001e*/ 	.short	0x00a8


	//----- nvinfo : EIATTR_NUM_BARRIERS
	.align		4
        /*0020*/ 	.byte	0x02, 0x4c
        /*0022*/ 	.byte	0x01
	.zero		1


	//----- nvinfo : EIATTR_MERCURY_ISA_VERSION
	.align		4
        /*0024*/ 	.byte	0x03, 0x5f
        /*0026*/ 	.short	0x0101


	//----- nvinfo : EIATTR_INT_WARP_WIDE_INSTR_OFFSETS
	.align		4
        /*0028*/ 	.byte	0x04, 0x31
        /*002a*/ 	.short	(.L_22 - .L_21)


	//   ....[0]....
.L_21:
        /*002c*/ 	.word	0x00000a50


	//   ....[1]....
        /*0030*/ 	.word	0x00000b80


	//   ....[2]....
        /*0034*/ 	.word	0x00000c70


	//   ....[3]....
        /*0038*/ 	.word	0x000024b0


	//----- nvinfo : EIATTR_COOP_GROUP_MASK_REGIDS
	.align		4
.L_22:
        /*003c*/ 	.byte	0x04, 0x29
        /*003e*/ 	.short	(.L_24 - .L_23)


	//   ....[0]....
.L_23:
        /*0040*/ 	.word	0xffffffff


	//   ....[1]....
        /*0044*/ 	.word	0xffffffff


	//   ....[2]....
        /*0048*/ 	.word	0xffffffff


	//   ....[3]....
        /*004c*/ 	.word	0xffffffff


	//   ....[4]....
        /*0050*/ 	.word	0xffffffff


	//   ....[5]....
        /*0054*/ 	.word	0xffffffff


	//----- nvinfo : EIATTR_COOP_GROUP_INSTR_OFFSETS
	.align		4
.L_24:
        /*0058*/ 	.byte	0x04, 0x28
        /*005a*/ 	.short	(.L_26 - .L_25)


	//   ....[0]....
.L_25:
        /*005c*/ 	.word	0x00000060


	//   ....[1]....
        /*0060*/ 	.word	0x00000070


	//   ....[2]....
        /*0064*/ 	.word	0x00000130


	//   ....[3]....
        /*0068*/ 	.word	0x000008c0


	//   ....[4]....
        /*006c*/ 	.word	0x00000df0


	//   ....[5]....
        /*0070*/ 	.word	0x00001a40


	//----- nvinfo : EIATTR_REG_RECONFIG
	.align		4
.L_26:
        /*0074*/ 	.byte	0x01, 0x54
	.zero		2


	//----- nvinfo : EIATTR_MBARRIER_INSTR_OFFSETS
	.align		4
        /*0078*/ 	.byte	0x04, 0x39
        /*007a*/ 	.short	(.L_28 - .L_27)


	//   ....[0]....
.L_27:
        /*007c*/ 	.word	0x00000250
        /*0080*/ 	.word	0x000000ff
        /*0084*/ 	.word	0x00000000
        /*0088*/ 	.short	0x0100
        /*008a*/ 	.byte	0x08
	.zero		1


	//   ....[1]....
        /*008c*/ 	.word	0x00000260
        /*0090*/ 	.word	0x000000ff
        /*0094*/ 	.word	0x00000190
        /*0098*/ 	.short	0x0100
        /*009a*/ 	.byte	0x08
	.zero		1


	//   ....[2]....
        /*009c*/ 	.word	0x00000270
        /*00a0*/ 	.word	0x000000ff
        /*00a4*/ 	.word	0x00000008
        /*00a8*/ 	.short	0x0100
        /*00aa*/ 	.byte	0x08
	.zero		1


	//   ....[3]....
        /*00ac*/ 	.word	0x00000280
        /*00b0*/ 	.word	0x000000ff
        /*00b4*/ 	.word	0x00000198
        /*00b8*/ 	.short	0x0100
        /*00ba*/ 	.byte	0x08
	.zero		1


	//   ....[4]....
        /*00bc*/ 	.word	0x00000290
        /*00c0*/ 	.word	0x000000ff
        /*00c4*/ 	.word	0x00000010
        /*00c8*/ 	.short	0x0100
        /*00ca*/ 	.byte	0x08
	.zero		1


	//   ....[5]....
        /*00cc*/ 	.word	0x000002a0
        /*00d0*/ 	.word	0x000000ff
        /*00d4*/ 	.word	0x000001a0
        /*00d8*/ 	.short	0x0100
        /*00da*/ 	.byte	0x08
	.zero		1


	//   ....[6]....
        /*00dc*/ 	.word	0x000002b0
        /*00e0*/ 	.word	0x000000ff
        /*00e4*/ 	.word	0x00000018
        /*00e8*/ 	.short	0x0100
        /*00ea*/ 	.byte	0x08
	.zero		1


	//   ....[7]....
        /*00ec*/ 	.word	0x000002c0
        /*00f0*/ 	.word	0x000000ff
        /*00f4*/ 	.word	0x000001a8
        /*00f8*/ 	.short	0x0100
        /*00fa*/ 	.byte	0x08
	.zero		1


	//   ....[8]....
        /*00fc*/ 	.word	0x000002d0
        /*0100*/ 	.word	0x000000ff
        /*0104*/ 	.word	0x00000020
        /*0108*/ 	.short	0x0100
        /*010a*/ 	.byte	0x08
	.zero		1


	//   ....[9]....
        /*010c*/ 	.word	0x000002e0
        /*0110*/ 	.word	0x000000ff
        /*0114*/ 	.word	0x000001b0
        /*0118*/ 	.short	0x0100
        /*011a*/ 	.byte	0x08
	.zero		1


	//   ....[10]....
        /*011c*/ 	.word	0x000002f0
        /*0120*/ 	.word	0x000000ff
        /*0124*/ 	.word	0x00000028
        /*0128*/ 	.short	0x0100
        /*012a*/ 	.byte	0x08
	.zero		1


	//   ....[11]....
        /*012c*/ 	.word	0x00000300
        /*0130*/ 	.word	0x000000ff
        /*0134*/ 	.word	0x000001b8
        /*0138*/ 	.short	0x0100
        /*013a*/ 	.byte	0x08
	.zero		1


	//   ....[12]....
        /*013c*/ 	.word	0x00000310
        /*0140*/ 	.word	0x000000ff
        /*0144*/ 	.word	0x00000030
        /*0148*/ 	.short	0x0100
        /*014a*/ 	.byte	0x08
	.zero		1


	//   ....[13]....
        /*014c*/ 	.word	0x00000320
        /*0150*/ 	.word	0x000000ff
        /*0154*/ 	.word	0x000001c0
        /*0158*/ 	.short	0x0100
        /*015a*/ 	.byte	0x08
	.zero		1


	//   ....[14]....
        /*015c*/ 	.word	0x00000330
        /*0160*/ 	.word	0x000000ff
        /*0164*/ 	.word	0x00000038
        /*0168*/ 	.short	0x0100
        /*016a*/ 	.byte	0x08
	.zero		1


	//   ....[15]....
        /*016c*/ 	.word	0x00000340
        /*0170*/ 	.word	0x000000ff
        /*0174*/ 	.word	0x000001c8
        /*0178*/ 	.short	0x0100
        /*017a*/ 	.byte	0x08
	.zero		1


	//   ....[16]....
        /*017c*/ 	.word	0x00000350
        /*0180*/ 	.word	0x000000ff
        /*0184*/ 	.word	0x00000040
        /*0188*/ 	.short	0x0100
        /*018a*/ 	.byte	0x08
	.zero		1


	//   ....[17]....
        /*018c*/ 	.word	0x00000360
        /*0190*/ 	.word	0x000000ff
        /*0194*/ 	.word	0x000001d0
        /*0198*/ 	.short	0x0100
        /*019a*/ 	.byte	0x08
	.zero		1


	//   ....[18]....
        /*019c*/ 	.word	0x00000370
        /*01a0*/ 	.word	0x000000ff
        /*01a4*/ 	.word	0x00000048
        /*01a8*/ 	.short	0x0100
        /*01aa*/ 	.byte	0x08
	.zero		1


	//   ....[19]....
        /*01ac*/ 	.word	0x00000380
        /*01b0*/ 	.word	0x000000ff
        /*01b4*/ 	.word	0x000001d8
        /*01b8*/ 	.short	0x0100
        /*01ba*/ 	.byte	0x08
	.zero		1


	//   ....[20]....
        /*01bc*/ 	.word	0x00000390
        /*01c0*/ 	.word	0x000000ff
        /*01c4*/ 	.word	0x00000050
        /*01c8*/ 	.short	0x0100
        /*01ca*/ 	.byte	0x08
	.zero		1


	//   ....[21]....
        /*01cc*/ 	.word	0x000003a0
        /*01d0*/ 	.word	0x000000ff
        /*01d4*/ 	.word	0x000001e0
        /*01d8*/ 	.short	0x0100
        /*01da*/ 	.byte	0x08
	.zero		1


	//   ....[22]....
        /*01dc*/ 	.word	0x000003b0
        /*01e0*/ 	.word	0x000000ff
        /*01e4*/ 	.word	0x00000058
        /*01e8*/ 	.short	0x0100
        /*01ea*/ 	.byte	0x08
	.zero		1


	//   ....[23]....
        /*01ec*/ 	.word	0x000003c0
        /*01f0*/ 	.word	0x000000ff
        /*01f4*/ 	.word	0x000001e8
        /*01f8*/ 	.short	0x0100
        /*01fa*/ 	.byte	0x08
	.zero		1


	//   ....[24]....
        /*01fc*/ 	.word	0x000003d0
        /*0200*/ 	.word	0x000000ff
        /*0204*/ 	.word	0x00000060
        /*0208*/ 	.short	0x0100
        /*020a*/ 	.byte	0x08
	.zero		1


	//   ....[25]....
        /*020c*/ 	.word	0x000003e0
        /*0210*/ 	.word	0x000000ff
        /*0214*/ 	.word	0x000001f0
        /*0218*/ 	.short	0x0100
        /*021a*/ 	.byte	0x08
	.zero		1


	//   ....[26]....
        /*021c*/ 	.word	0x000003f0
        /*0220*/ 	.word	0x000000ff
        /*0224*/ 	.word	0x00000068
        /*0228*/ 	.short	0x0100
        /*022a*/ 	.byte	0x08
	.zero		1


	//   ....[27]....
        /*022c*/ 	.word	0x00000400
        /*0230*/ 	.word	0x000000ff
        /*0234*/ 	.word	0x000001f8
        /*0238*/ 	.short	0x0100
        /*023a*/ 	.byte	0x08
	.zero		1


	//   ....[28]....
        /*023c*/ 	.word	0x00000410
        /*0240*/ 	.word	0x000000ff
        /*0244*/ 	.word	0x00000070
        /*0248*/ 	.short	0x0100
        /*024a*/ 	.byte	0x08
	.zero		1


	//   ....[29]....
        /*024c*/ 	.word	0x00000420
        /*0250*/ 	.word	0x000000ff
        /*0254*/ 	.word	0x00000200
        /*0258*/ 	.short	0x0100
        /*025a*/ 	.byte	0x08
	.zero		1


	//   ....[30]....
        /*025c*/ 	.word	0x00000430
        /*0260*/ 	.word	0x000000ff
        /*0264*/ 	.word	0x00000078
        /*0268*/ 	.short	0x0100
        /*026a*/ 	.byte	0x08
	.zero		1


	//   ....[31]....
        /*026c*/ 	.word	0x00000440
        /*0270*/ 	.word	0x000000ff
        /*0274*/ 	.word	0x00000208
        /*0278*/ 	.short	0x0100
        /*027a*/ 	.byte	0x08
	.zero		1


	//   ....[32]....
        /*027c*/ 	.word	0x00000450
        /*0280*/ 	.word	0x000000ff
        /*0284*/ 	.word	0x00000080
        /*0288*/ 	.short	0x0100
        /*028a*/ 	.byte	0x08
	.zero		1


	//   ....[33]....
        /*028c*/ 	.word	0x00000460
        /*0290*/ 	.word	0x000000ff
        /*0294*/ 	.word	0x00000210
        /*0298*/ 	.short	0x0100
        /*029a*/ 	.byte	0x08
	.zero		1


	//   ....[34]....
        /*029c*/ 	.word	0x00000470
        /*02a0*/ 	.word	0x000000ff
        /*02a4*/ 	.word	0x00000088
        /*02a8*/ 	.short	0x0100
        /*02aa*/ 	.byte	0x08
	.zero		1


	//   ....[35]....
        /*02ac*/ 	.word	0x00000480
        /*02b0*/ 	.word	0x000000ff
        /*02b4*/ 	.word	0x00000218
        /*02b8*/ 	.short	0x0100
        /*02ba*/ 	.byte	0x08
	.zero		1


	//   ....[36]....
        /*02bc*/ 	.word	0x00000490
        /*02c0*/ 	.word	0x000000ff
        /*02c4*/ 	.word	0x00000090
        /*02c8*/ 	.short	0x0100
        /*02ca*/ 	.byte	0x08
	.zero		1


	//   ....[37]....
        /*02cc*/ 	.word	0x000004a0
        /*02d0*/ 	.word	0x000000ff
        /*02d4*/ 	.word	0x00000220
        /*02d8*/ 	.short	0x0100
        /*02da*/ 	.byte	0x08
	.zero		1


	//   ....[38]....
        /*02dc*/ 	.word	0x000004b0
        /*02e0*/ 	.word	0x000000ff
        /*02e4*/ 	.word	0x00000098
        /*02e8*/ 	.short	0x0100
        /*02ea*/ 	.byte	0x08
	.zero		1


	//   ....[39]....
        /*02ec*/ 	.word	0x000004c0
        /*02f0*/ 	.word	0x000000ff
        /*02f4*/ 	.word	0x00000228
        /*02f8*/ 	.short	0x0100
        /*02fa*/ 	.byte	0x08
	.zero		1


	//   ....[40]....
        /*02fc*/ 	.word	0x000004d0
        /*0300*/ 	.word	0x000000ff
        /*0304*/ 	.word	0x000000a0
        /*0308*/ 	.short	0x0100
        /*030a*/ 	.byte	0x08
	.zero		1


	//   ....[41]....
        /*030c*/ 	.word	0x000004e0
        /*0310*/ 	.word	0x000000ff
        /*0314*/ 	.word	0x00000230
        /*0318*/ 	.short	0x0100
        /*031a*/ 	.byte	0x08
	.zero		1


	//   ....[42]....
        /*031c*/ 	.word	0x000004f0
        /*0320*/ 	.word	0x000000ff
        /*0324*/ 	.word	0x000000a8
        /*0328*/ 	.short	0x0100
        /*032a*/ 	.byte	0x08
	.zero		1


	//   ....[43]....
        /*032c*/ 	.word	0x00000500
        /*0330*/ 	.word	0x000000ff
        /*0334*/ 	.word	0x00000238
        /*0338*/ 	.short	0x0100
        /*033a*/ 	.byte	0x08
	.zero		1


	//   ....[44]....
        /*033c*/ 	.word	0x00000510
        /*0340*/ 	.word	0x000000ff
        /*0344*/ 	.word	0x000000b0
        /*0348*/ 	.short	0x0100
        /*034a*/ 	.byte	0x08
	.zero		1


	//   ....[45]....
        /*034c*/ 	.word	0x00000520
        /*0350*/ 	.word	0x000000ff
        /*0354*/ 	.word	0x00000240
        /*0358*/ 	.short	0x0100
        /*035a*/ 	.byte	0x08
	.zero		1


	//   ....[46]....
        /*035c*/ 	.word	0x00000530
        /*0360*/ 	.word	0x000000ff
        /*0364*/ 	.word	0x000000b8
        /*0368*/ 	.short	0x0100
        /*036a*/ 	.byte	0x08
	.zero		1


	//   ....[47]....
        /*036c*/ 	.word	0x00000540
        /*0370*/ 	.word	0x000000ff
        /*0374*/ 	.word	0x00000248
        /*0378*/ 	.short	0x0100
        /*037a*/ 	.byte	0x08
	.zero		1


	//   ....[48]....
        /*037c*/ 	.word	0x00000550
        /*0380*/ 	.word	0x000000ff
        /*0384*/ 	.word	0x000000c0
        /*0388*/ 	.short	0x0100
        /*038a*/ 	.byte	0x08
	.zero		1


	//   ....[49]....
        /*038c*/ 	.word	0x00000560
        /*0390*/ 	.word	0x000000ff
        /*0394*/ 	.word	0x00000250
        /*0398*/ 	.short	0x0100
        /*039a*/ 	.byte	0x08
	.zero		1


	//   ....[50]....
        /*039c*/ 	.word	0x00000570
        /*03a0*/ 	.word	0x000000ff
        /*03a4*/ 	.word	0x000000c8
        /*03a8*/ 	.short	0x0100
        /*03aa*/ 	.byte	0x08
	.zero		1


	//   ....[51]....
        /*03ac*/ 	.word	0x00000580
        /*03b0*/ 	.word	0x000000ff
        /*03b4*/ 	.word	0x00000258
        /*03b8*/ 	.short	0x0100
        /*03ba*/ 	.byte	0x08
	.zero		1


	//   ....[52]....
        /*03bc*/ 	.word	0x00000590
        /*03c0*/ 	.word	0x000000ff
        /*03c4*/ 	.word	0x000000d0
        /*03c8*/ 	.short	0x0100
        /*03ca*/ 	.byte	0x08
	.zero		1


	//   ....[53]....
        /*03cc*/ 	.word	0x000005a0
        /*03d0*/ 	.word	0x000000ff
        /*03d4*/ 	.word	0x00000260
        /*03d8*/ 	.short	0x0100
        /*03da*/ 	.byte	0x08
	.zero		1


	//   ....[54]....
        /*03dc*/ 	.word	0x000005b0
        /*03e0*/ 	.word	0x000000ff
        /*03e4*/ 	.word	0x000000d8
        /*03e8*/ 	.short	0x0100
        /*03ea*/ 	.byte	0x08
	.zero		1


	//   ....[55]....
        /*03ec*/ 	.word	0x000005c0
        /*03f0*/ 	.word	0x000000ff
        /*03f4*/ 	.word	0x00000268
        /*03f8*/ 	.short	0x0100
        /*03fa*/ 	.byte	0x08
	.zero		1


	//   ....[56]....
        /*03fc*/ 	.word	0x000005d0
        /*0400*/ 	.word	0x000000ff
        /*0404*/ 	.word	0x000000e0
        /*0408*/ 	.short	0x0100
        /*040a*/ 	.byte	0x08
	.zero		1


	//   ....[57]....
        /*040c*/ 	.word	0x000005e0
        /*0410*/ 	.word	0x000000ff
        /*0414*/ 	.word	0x00000270
        /*0418*/ 	.short	0x0100
        /*041a*/ 	.byte	0x08
	.zero		1


	//   ....[58]....
        /*041c*/ 	.word	0x000005f0
        /*0420*/ 	.word	0x000000ff
        /*0424*/ 	.word	0x000000e8
        /*0428*/ 	.short	0x0100
        /*042a*/ 	.byte	0x08
	.zero		1


	//   ....[59]....
        /*042c*/ 	.word	0x00000600
        /*0430*/ 	.word	0x000000ff
        /*0434*/ 	.word	0x00000278
        /*0438*/ 	.short	0x0100
        /*043a*/ 	.byte	0x08
	.zero		1


	//   ....[60]....
        /*043c*/ 	.word	0x00000610
        /*0440*/ 	.word	0x000000ff
        /*0444*/ 	.word	0x000000f0
        /*0448*/ 	.short	0x0100
        /*044a*/ 	.byte	0x08
	.zero		1


	//   ....[61]....
        /*044c*/ 	.word	0x00000620
        /*0450*/ 	.word	0x000000ff
        /*0454*/ 	.word	0x00000280
        /*0458*/ 	.short	0x0100
        /*045a*/ 	.byte	0x08
	.zero		1


	//   ....[62]....
        /*045c*/ 	.word	0x00000630
        /*0460*/ 	.word	0x000000ff
        /*0464*/ 	.word	0x000000f8
        /*0468*/ 	.short	0x0100
        /*046a*/ 	.byte	0x08
	.zero		1


	//   ....[63]....
        /*046c*/ 	.word	0x00000640
        /*0470*/ 	.word	0x000000ff
        /*0474*/ 	.word	0x00000288
        /*0478*/ 	.short	0x0100
        /*047a*/ 	.byte	0x08
	.zero		1


	//   ....[64]....
        /*047c*/ 	.word	0x00000650
        /*0480*/ 	.word	0x000000ff
        /*0484*/ 	.word	0x00000100
        /*0488*/ 	.short	0x0100
        /*048a*/ 	.byte	0x08
	.zero		1


	//   ....[65]....
        /*048c*/ 	.word	0x00000660
        /*0490*/ 	.word	0x000000ff
        /*0494*/ 	.word	0x00000290
        /*0498*/ 	.short	0x0100
        /*049a*/ 	.byte	0x08
	.zero		1


	//   ....[66]....
        /*049c*/ 	.word	0x00000670
        /*04a0*/ 	.word	0x000000ff
        /*04a4*/ 	.word	0x00000108
        /*04a8*/ 	.short	0x0100
        /*04aa*/ 	.byte	0x08
	.zero		1


	//   ....[67]....
        /*04ac*/ 	.word	0x00000680
        /*04b0*/ 	.word	0x000000ff
        /*04b4*/ 	.word	0x00000298
        /*04b8*/ 	.short	0x0100
        /*04ba*/ 	.byte	0x08
	.zero		1


	//   ....[68]....
        /*04bc*/ 	.word	0x00000690
        /*04c0*/ 	.word	0x000000ff
        /*04c4*/ 	.word	0x00000110
        /*04c8*/ 	.short	0x0100
        /*04ca*/ 	.byte	0x08
	.zero		1


	//   ....[69]....
        /*04cc*/ 	.word	0x000006a0
        /*04d0*/ 	.word	0x000000ff
        /*04d4*/ 	.word	0x000002a0
        /*04d8*/ 	.short	0x0100
        /*04da*/ 	.byte	0x08
	.zero		1


	//   ....[70]....
        /*04dc*/ 	.word	0x000006b0
        /*04e0*/ 	.word	0x000000ff
        /*04e4*/ 	.word	0x00000118
        /*04e8*/ 	.short	0x0100
        /*04ea*/ 	.byte	0x08
	.zero		1


	//   ....[71]....
        /*04ec*/ 	.word	0x000006c0
        /*04f0*/ 	.word	0x000000ff
        /*04f4*/ 	.word	0x000002a8
        /*04f8*/ 	.short	0x0100
        /*04fa*/ 	.byte	0x08
	.zero		1


	//   ....[72]....
        /*04fc*/ 	.word	0x000006d0
        /*0500*/ 	.word	0x000000ff
        /*0504*/ 	.word	0x00000120
        /*0508*/ 	.short	0x0100
        /*050a*/ 	.byte	0x08
	.zero		1


	//   ....[73]....
        /*050c*/ 	.word	0x000006e0
        /*0510*/ 	.word	0x000000ff
        /*0514*/ 	.word	0x000002b0
        /*0518*/ 	.short	0x0100
        /*051a*/ 	.byte	0x08
	.zero		1


	//   ....[74]....
        /*051c*/ 	.word	0x000006f0
        /*0520*/ 	.word	0x000000ff
        /*0524*/ 	.word	0x00000128
        /*0528*/ 	.short	0x0100
        /*052a*/ 	.byte	0x08
	.zero		1


	//   ....[75]....
        /*052c*/ 	.word	0x00000700
        /*0530*/ 	.word	0x000000ff
        /*0534*/ 	.word	0x000002b8
        /*0538*/ 	.short	0x0100
        /*053a*/ 	.byte	0x08
	.zero		1


	//   ....[76]....
        /*053c*/ 	.word	0x00000710
        /*0540*/ 	.word	0x000000ff
        /*0544*/ 	.word	0x00000130
        /*0548*/ 	.short	0x0100
        /*054a*/ 	.byte	0x08
	.zero		1


	//   ....[77]....
        /*054c*/ 	.word	0x00000720
        /*0550*/ 	.word	0x000000ff
        /*0554*/ 	.word	0x000002c0
        /*0558*/ 	.short	0x0100
        /*055a*/ 	.byte	0x08
	.zero		1


	//   ....[78]....
        /*055c*/ 	.word	0x00000730
        /*0560*/ 	.word	0x000000ff
        /*0564*/ 	.word	0x00000138
        /*0568*/ 	.short	0x0100
        /*056a*/ 	.byte	0x08
	.zero		1


	//   ....[79]....
        /*056c*/ 	.word	0x00000740
        /*0570*/ 	.word	0x000000ff
        /*0574*/ 	.word	0x000002c8
        /*0578*/ 	.short	0x0100
        /*057a*/ 	.byte	0x08
	.zero		1


	//   ....[80]....
        /*057c*/ 	.word	0x00000750
        /*0580*/ 	.word	0x000000ff
        /*0584*/ 	.word	0x00000140
        /*0588*/ 	.short	0x0100
        /*058a*/ 	.byte	0x08
	.zero		1


	//   ....[81]....
        /*058c*/ 	.word	0x00000760
        /*0590*/ 	.word	0x000000ff
        /*0594*/ 	.word	0x000002d0
        /*0598*/ 	.short	0x0100
        /*059a*/ 	.byte	0x08
	.zero		1


	//   ....[82]....
        /*059c*/ 	.word	0x00000770
        /*05a0*/ 	.word	0x000000ff
        /*05a4*/ 	.word	0x00000148
        /*05a8*/ 	.short	0x0100
        /*05aa*/ 	.byte	0x08
	.zero		1


	//   ....[83]....
        /*05ac*/ 	.word	0x00000780
        /*05b0*/ 	.word	0x000000ff
        /*05b4*/ 	.word	0x000002d8
        /*05b8*/ 	.short	0x0100
        /*05ba*/ 	.byte	0x08
	.zero		1


	//   ....[84]....
        /*05bc*/ 	.word	0x00000790
        /*05c0*/ 	.word	0x000000ff
        /*05c4*/ 	.word	0x00000150
        /*05c8*/ 	.short	0x0100
        /*05ca*/ 	.byte	0x08
	.zero		1


	//   ....[85]....
        /*05cc*/ 	.word	0x000007a0
        /*05d0*/ 	.word	0x000000ff
        /*05d4*/ 	.word	0x000002e0
        /*05d8*/ 	.short	0x0100
        /*05da*/ 	.byte	0x08
	.zero		1


	//   ....[86]....
        /*05dc*/ 	.word	0x000007b0
        /*05e0*/ 	.word	0x000000ff
        /*05e4*/ 	.word	0x00000158
        /*05e8*/ 	.short	0x0100
        /*05ea*/ 	.byte	0x08
	.zero		1


	//   ....[87]....
        /*05ec*/ 	.word	0x000007c0
        /*05f0*/ 	.word	0x000000ff
        /*05f4*/ 	.word	0x000002e8
        /*05f8*/ 	.short	0x0100
        /*05fa*/ 	.byte	0x08
	.zero		1


	//   ....[88]....
        /*05fc*/ 	.word	0x000007d0
        /*0600*/ 	.word	0x000000ff
        /*0604*/ 	.word	0x00000160
        /*0608*/ 	.short	0x0100
        /*060a*/ 	.byte	0x08
	.zero		1


	//   ....[89]....
        /*060c*/ 	.word	0x000007e0
        /*0610*/ 	.word	0x000000ff
        /*0614*/ 	.word	0x000002f0
        /*0618*/ 	.short	0x0100
        /*061a*/ 	.byte	0x08
	.zero		1


	//   ....[90]....
        /*061c*/ 	.word	0x000007f0
        /*0620*/ 	.word	0x000000ff
        /*0624*/ 	.word	0x00000168
        /*0628*/ 	.short	0x0100
        /*062a*/ 	.byte	0x08
	.zero		1


	//   ....[91]....
        /*062c*/ 	.word	0x00000800
        /*0630*/ 	.word	0x000000ff
        /*0634*/ 	.word	0x000002f8
        /*0638*/ 	.short	0x0100
        /*063a*/ 	.byte	0x08
	.zero		1


	//   ....[92]....
        /*063c*/ 	.word	0x00000810
        /*0640*/ 	.word	0x000000ff
        /*0644*/ 	.word	0x00000170
        /*0648*/ 	.short	0x0100
        /*064a*/ 	.byte	0x08
	.zero		1


	//   ....[93]....
        /*064c*/ 	.word	0x00000820
        /*0650*/ 	.word	0x000000ff
        /*0654*/ 	.word	0x00000300
        /*0658*/ 	.short	0x0100
        /*065a*/ 	.byte	0x08
	.zero		1


	//   ....[94]....
        /*065c*/ 	.word	0x00000830
        /*0660*/ 	.word	0x000000ff
        /*0664*/ 	.word	0x00000178
        /*0668*/ 	.short	0x0100
        /*066a*/ 	.byte	0x08
	.zero		1


	//   ....[95]....
        /*066c*/ 	.word	0x00000840
        /*0670*/ 	.word	0x000000ff
        /*0674*/ 	.word	0x00000308
        /*0678*/ 	.short	0x0100
        /*067a*/ 	.byte	0x08
	.zero		1


	//   ....[96]....
        /*067c*/ 	.word	0x00000850
        /*0680*/ 	.word	0x000000ff
        /*0684*/ 	.word	0x00000180
        /*0688*/ 	.short	0x0100
        /*068a*/ 	.byte	0x08
	.zero		1


	//   ....[97]....
        /*068c*/ 	.word	0x00000860
        /*0690*/ 	.word	0x000000ff
        /*0694*/ 	.word	0x00000310
        /*0698*/ 	.short	0x0100
        /*069a*/ 	.byte	0x08
	.zero		1


	//   ....[98]....
        /*069c*/ 	.word	0x00000870
        /*06a0*/ 	.word	0x000000ff
        /*06a4*/ 	.word	0x00000188
        /*06a8*/ 	.short	0x0100
        /*06aa*/ 	.byte	0x08
	.zero		1


	//   ....[99]....
        /*06ac*/ 	.word	0x00000880
        /*06b0*/ 	.word	0x000000ff
        /*06b4*/ 	.word	0x00000318
        /*06b8*/ 	.short	0x0100
        /*06ba*/ 	.byte	0x08
	.zero		1


	//   ....[100]....
        /*06bc*/ 	.word	0x00000d00
        /*06c0*/ 	.word	0x000000ff
        /*06c4*/ 	.word	0x00000330
        /*06c8*/ 	.short	0x0100
        /*06ca*/ 	.byte	0x06
	.zero		1


	//   ....[101]....
        /*06cc*/ 	.word	0x00000da0
        /*06d0*/ 	.word	0x000000ff
        /*06d4*/ 	.word	0x00000338
        /*06d8*/ 	.short	0x0100
        /*06da*/ 	.byte	0x06
	.zero		1


	//   ....[102]....
        /*06dc*/ 	.word	0x00001c80
        /*06e0*/ 	.word	0x000000ff
        /*06e4*/ 	.word	0x00000000
        /*06e8*/ 	.short	0x010a
        /*06ea*/ 	.byte	0x06
	.zero		1


	//   ....[103]....
        /*06ec*/ 	.word	0x00001cc0
        /*06f0*/ 	.word	0x000000ff
        /*06f4*/ 	.word	0x00000000
        /*06f8*/ 	.short	0x010a
        /*06fa*/ 	.byte	0x06
	.zero		1


	//   ....[104]....
        /*06fc*/ 	.word	0x00001ff0
        /*0700*/ 	.word	0x000000ff
        /*0704*/ 	.word	0x00000000
        /*0708*/ 	.short	0x010a
        /*070a*/ 	.byte	0x09
	.zero		1


	//   ....[105]....
        /*070c*/ 	.word	0x00002030
        /*0710*/ 	.word	0x000000ff
        /*0714*/ 	.word	0x00000000
        /*0718*/ 	.short	0x010a
        /*071a*/ 	.byte	0x09
	.zero		1


	//   ....[106]....
        /*071c*/ 	.word	0x00002280
        /*0720*/ 	.word	0x00000016
        /*0724*/ 	.word	0x00000000
        /*0728*/ 	.short	0x0101
        /*072a*/ 	.byte	0x3f
	.zero		1


	//   ....[107]....
        /*072c*/ 	.word	0x00002550
        /*0730*/ 	.word	0x0000000a
        /*0734*/ 	.word	0x00000000
        /*0738*/ 	.short	0x0101
        /*073a*/ 	.byte	0x3f
	.zero		1


	//   ....[108]....
        /*073c*/ 	.word	0x000040d0
        /*0740*/ 	.word	0x00000015
        /*0744*/ 	.word	0x00000190
        /*0748*/ 	.short	0x010a
        /*074a*/ 	.byte	0x3f
	.zero		1


	//   ....[109]....
        /*074c*/ 	.word	0x00004460
        /*0750*/ 	.word	0x00000004
        /*0754*/ 	.word	0x00000338
        /*0758*/ 	.short	0x0101
        /*075a*/ 	.byte	0x3f
	.zero		1


	//   ....[110]....
        /*075c*/ 	.word	0x00004bb0
        /*0760*/ 	.word	0x00000006
        /*0764*/ 	.word	0x00000000
        /*0768*/ 	.short	0x010a
        /*076a*/ 	.byte	0x3f
	.zero		1


	//   ....[111]....
        /*076c*/ 	.word	0x00004c30
        /*0770*/ 	.word	0x00000007
        /*0774*/ 	.word	0x00000000
        /*0778*/ 	.short	0x010a
        /*077a*/ 	.byte	0x3f
	.zero		1


	//   ....[112]....
        /*077c*/ 	.word	0x00004cc0
        /*0780*/ 	.word	0x00000006
        /*0784*/ 	.word	0x00000000
        /*0788*/ 	.short	0x010a
        /*078a*/ 	.byte	0x3f
	.zero		1


	//   ....[113]....
        /*078c*/ 	.word	0x00004d50
        /*0790*/ 	.word	0x00000009
        /*0794*/ 	.word	0x00000000
        /*0798*/ 	.short	0x010a
        /*079a*/ 	.byte	0x3f
	.zero		1


	//   ....[114]....
        /*079c*/ 	.word	0x00004de0
        /*07a0*/ 	.word	0x00000006
        /*07a4*/ 	.word	0x00000000
        /*07a8*/ 	.short	0x010a
        /*07aa*/ 	.byte	0x3f
	.zero		1


	//   ....[115]....
        /*07ac*/ 	.word	0x00004e70
        /*07b0*/ 	.word	0x00000009
        /*07b4*/ 	.word	0x00000000
        /*07b8*/ 	.short	0x010a
        /*07ba*/ 	.byte	0x3f
	.zero		1


	//   ....[116]....
        /*07bc*/ 	.word	0x00004f00
        /*07c0*/ 	.word	0x00000006
        /*07c4*/ 	.word	0x00000000
        /*07c8*/ 	.short	0x010a
        /*07ca*/ 	.byte	0x3f
	.zero		1


	//   ....[117]....
        /*07cc*/ 	.word	0x00004f90
        /*07d0*/ 	.word	0x00000009
        /*07d4*/ 	.word	0x00000000
        /*07d8*/ 	.short	0x010a
        /*07da*/ 	.byte	0x3f
	.zero		1


	//   ....[118]....
        /*07dc*/ 	.word	0x00005020
        /*07e0*/ 	.word	0x00000006
        /*07e4*/ 	.word	0x00000000
        /*07e8*/ 	.short	0x010a
        /*07ea*/ 	.byte	0x3f
	.zero		1


	//   ....[119]....
        /*07ec*/ 	.word	0x000050b0
        /*07f0*/ 	.word	0x00000009
        /*07f4*/ 	.word	0x00000000
        /*07f8*/ 	.short	0x010a
        /*07fa*/ 	.byte	0x3f
	.zero		1


	//   ....[120]....
        /*07fc*/ 	.word	0x00005140
        /*0800*/ 	.word	0x00000006
        /*0804*/ 	.word	0x00000000
        /*0808*/ 	.short	0x010a
        /*080a*/ 	.byte	0x3f
	.zero		1


	//   ....[121]....
        /*080c*/ 	.word	0x000051d0
        /*0810*/ 	.word	0x00000009
        /*0814*/ 	.word	0x00000000
        /*0818*/ 	.short	0x010a
        /*081a*/ 	.byte	0x3f
	.zero		1


	//   ....[122]....
        /*081c*/ 	.word	0x00005260
        /*0820*/ 	.word	0x00000006
        /*0824*/ 	.word	0x00000000
        /*0828*/ 	.short	0x010a
        /*082a*/ 	.byte	0x3f
	.zero		1


	//   ....[123]....
        /*082c*/ 	.word	0x000052f0
        /*0830*/ 	.word	0x00000009
        /*0834*/ 	.word	0x00000000
        /*0838*/ 	.short	0x010a
        /*083a*/ 	.byte	0x3f
	.zero		1


	//   ....[124]....
        /*083c*/ 	.word	0x00005380
        /*0840*/ 	.word	0x00000006
        /*0844*/ 	.word	0x00000000
        /*0848*/ 	.short	0x010a
        /*084a*/ 	.byte	0x3f
	.zero		1


	//   ....[125]....
        /*084c*/ 	.word	0x00005410
        /*0850*/ 	.word	0x00000009
        /*0854*/ 	.word	0x00000000
        /*0858*/ 	.short	0x010a
        /*085a*/ 	.byte	0x3f
	.zero		1


	//   ....[126]....
        /*085c*/ 	.word	0x000054a0
        /*0860*/ 	.word	0x00000006
        /*0864*/ 	.word	0x00000000
        /*0868*/ 	.short	0x010a
        /*086a*/ 	.byte	0x3f
	.zero		1


	//   ....[127]....
        /*086c*/ 	.word	0x00005530
        /*0870*/ 	.word	0x00000009
        /*0874*/ 	.word	0x00000000
        /*0878*/ 	.short	0x010a
        /*087a*/ 	.byte	0x3f
	.zero		1


	//   ....[128]....
        /*087c*/ 	.word	0x000055c0
        /*0880*/ 	.word	0x00000006
        /*0884*/ 	.word	0x00000000
        /*0888*/ 	.short	0x010a
        /*088a*/ 	.byte	0x3f
	.zero		1


	//   ....[129]....
        /*088c*/ 	.word	0x00005650
        /*0890*/ 	.word	0x00000009
        /*0894*/ 	.word	0x00000000
        /*0898*/ 	.short	0x010a
        /*089a*/ 	.byte	0x3f
	.zero		1


	//   ....[130]....
        /*089c*/ 	.word	0x000056e0
        /*08a0*/ 	.word	0x00000006
        /*08a4*/ 	.word	0x00000000
        /*08a8*/ 	.short	0x010a
        /*08aa*/ 	.byte	0x3f
	.zero		1


	//   ....[131]....
        /*08ac*/ 	.word	0x00005770
        /*08b0*/ 	.word	0x00000009
        /*08b4*/ 	.word	0x00000000
        /*08b8*/ 	.short	0x010a
        /*08ba*/ 	.byte	0x3f
	.zero		1


	//   ....[132]....
        /*08bc*/ 	.word	0x00005800
        /*08c0*/ 	.word	0x00000006
        /*08c4*/ 	.word	0x00000000
        /*08c8*/ 	.short	0x010a
        /*08ca*/ 	.byte	0x3f
	.zero		1


	//   ....[133]....
        /*08cc*/ 	.word	0x00005890
        /*08d0*/ 	.word	0x00000009
        /*08d4*/ 	.word	0x00000000
        /*08d8*/ 	.short	0x010a
        /*08da*/ 	.byte	0x3f
	.zero		1


	//   ....[134]....
        /*08dc*/ 	.word	0x00005920
        /*08e0*/ 	.word	0x00000006
        /*08e4*/ 	.word	0x00000000
        /*08e8*/ 	.short	0x010a
        /*08ea*/ 	.byte	0x3f
	.zero		1


	//   ....[135]....
        /*08ec*/ 	.word	0x000059b0
        /*08f0*/ 	.word	0x00000009
        /*08f4*/ 	.word	0x00000000
        /*08f8*/ 	.short	0x010a
        /*08fa*/ 	.byte	0x3f
	.zero		1


	//   ....[136]....
        /*08fc*/ 	.word	0x00005a40
        /*0900*/ 	.word	0x00000006
        /*0904*/ 	.word	0x00000000
        /*0908*/ 	.short	0x010a
        /*090a*/ 	.byte	0x3f
	.zero		1


	//   ....[137]....
        /*090c*/ 	.word	0x00005ad0
        /*0910*/ 	.word	0x00000009
        /*0914*/ 	.word	0x00000000
        /*0918*/ 	.short	0x010a
        /*091a*/ 	.byte	0x3f
	.zero		1


	//   ....[138]....
        /*091c*/ 	.word	0x00005b60
        /*0920*/ 	.word	0x00000006
        /*0924*/ 	.word	0x00000000
        /*0928*/ 	.short	0x010a
        /*092a*/ 	.byte	0x3f
	.zero		1


	//   ....[139]....
        /*092c*/ 	.word	0x00005bf0
        /*0930*/ 	.word	0x00000009
        /*0934*/ 	.word	0x00000000
        /*0938*/ 	.short	0x010a
        /*093a*/ 	.byte	0x3f
	.zero		1


	//   ....[140]....
        /*093c*/ 	.word	0x00005c80
        /*0940*/ 	.word	0x00000006
        /*0944*/ 	.word	0x00000000
        /*0948*/ 	.short	0x010a
        /*094a*/ 	.byte	0x3f
	.zero		1


	//   ....[141]....
        /*094c*/ 	.word	0x00005d10
        /*0950*/ 	.word	0x00000009
        /*0954*/ 	.word	0x00000000
        /*0958*/ 	.short	0x010a
        /*095a*/ 	.byte	0x3f
	.zero		1


	//   ....[142]....
        /*095c*/ 	.word	0x00005da0
        /*0960*/ 	.word	0x00000006
        /*0964*/ 	.word	0x00000000
        /*0968*/ 	.short	0x010a
        /*096a*/ 	.byte	0x3f
	.zero		1


	//   ....[143]....
        /*096c*/ 	.word	0x00005e30
        /*0970*/ 	.word	0x00000009
        /*0974*/ 	.word	0x00000000
        /*0978*/ 	.short	0x010a
        /*097a*/ 	.byte	0x3f
	.zero		1


	//   ....[144]....
        /*097c*/ 	.word	0x00005ec0
        /*0980*/ 	.word	0x00000006
        /*0984*/ 	.word	0x00000000
        /*0988*/ 	.short	0x010a
        /*098a*/ 	.byte	0x3f
	.zero		1


	//   ....[145]....
        /*098c*/ 	.word	0x00005f50
        /*0990*/ 	.word	0x00000009
        /*0994*/ 	.word	0x00000000
        /*0998*/ 	.short	0x010a
        /*099a*/ 	.byte	0x3f
	.zero		1


	//   ....[146]....
        /*099c*/ 	.word	0x00005fe0
        /*09a0*/ 	.word	0x00000006
        /*09a4*/ 	.word	0x00000000
        /*09a8*/ 	.short	0x010a
        /*09aa*/ 	.byte	0x3f
	.zero		1


	//   ....[147]....
        /*09ac*/ 	.word	0x00006070
        /*09b0*/ 	.word	0x00000009
        /*09b4*/ 	.word	0x00000000
        /*09b8*/ 	.short	0x010a
        /*09ba*/ 	.byte	0x3f
	.zero		1


	//   ....[148]....
        /*09bc*/ 	.word	0x00006100
        /*09c0*/ 	.word	0x00000006
        /*09c4*/ 	.word	0x00000000
        /*09c8*/ 	.short	0x010a
        /*09ca*/ 	.byte	0x3f
	.zero		1


	//   ....[149]....
        /*09cc*/ 	.word	0x00006190
        /*09d0*/ 	.word	0x00000009
        /*09d4*/ 	.word	0x00000000
        /*09d8*/ 	.short	0x010a
        /*09da*/ 	.byte	0x3f
	.zero		1


	//   ....[150]....
        /*09dc*/ 	.word	0x00006220
        /*09e0*/ 	.word	0x00000006
        /*09e4*/ 	.word	0x00000000
        /*09e8*/ 	.short	0x010a
        /*09ea*/ 	.byte	0x3f
	.zero		1


	//   ....[151]....
        /*09ec*/ 	.word	0x000062b0
        /*09f0*/ 	.word	0x00000009
        /*09f4*/ 	.word	0x00000000
        /*09f8*/ 	.short	0x010a
        /*09fa*/ 	.byte	0x3f
	.zero		1


	//   ....[152]....
        /*09fc*/ 	.word	0x00006340
        /*0a00*/ 	.word	0x00000006
        /*0a04*/ 	.word	0x00000000
        /*0a08*/ 	.short	0x010a
        /*0a0a*/ 	.byte	0x3f
	.zero		1


	//   ....[153]....
        /*0a0c*/ 	.word	0x000063d0
        /*0a10*/ 	.word	0x00000009
        /*0a14*/ 	.word	0x00000000
        /*0a18*/ 	.short	0x010a
        /*0a1a*/ 	.byte	0x3f
	.zero		1


	//   ....[154]....
        /*0a1c*/ 	.word	0x00006460
        /*0a20*/ 	.word	0x00000006
        /*0a24*/ 	.word	0x00000000
        /*0a28*/ 	.short	0x010a
        /*0a2a*/ 	.byte	0x3f
	.zero		1


	//   ....[155]....
        /*0a2c*/ 	.word	0x000064f0
        /*0a30*/ 	.word	0x00000009
        /*0a34*/ 	.word	0x00000000
        /*0a38*/ 	.short	0x010a
        /*0a3a*/ 	.byte	0x3f
	.zero		1


	//   ....[156]....
        /*0a3c*/ 	.word	0x00006580
        /*0a40*/ 	.word	0x00000006
        /*0a44*/ 	.word	0x00000000
        /*0a48*/ 	.short	0x010a
        /*0a4a*/ 	.byte	0x3f
	.zero		1


	//   ....[157]....
        /*0a4c*/ 	.word	0x00006610
        /*0a50*/ 	.word	0x00000009
        /*0a54*/ 	.word	0x00000000
        /*0a58*/ 	.short	0x010a
        /*0a5a*/ 	.byte	0x3f
	.zero		1


	//   ....[158]....
        /*0a5c*/ 	.word	0x000066a0
        /*0a60*/ 	.word	0x00000006
        /*0a64*/ 	.word	0x00000000
        /*0a68*/ 	.short	0x010a
        /*0a6a*/ 	.byte	0x3f
	.zero		1


	//   ....[159]....
        /*0a6c*/ 	.word	0x00006730
        /*0a70*/ 	.word	0x00000003
        /*0a74*/ 	.word	0x00000000
        /*0a78*/ 	.short	0x010a
        /*0a7a*/ 	.byte	0x3f
	.zero		1


	//   ....[160]....
        /*0a7c*/ 	.word	0x000067a0
        /*0a80*/ 	.word	0x0000000b
        /*0a84*/ 	.word	0x00000000
        /*0a88*/ 	.short	0x010a
        /*0a8a*/ 	.byte	0x3f
	.zero		1


	//   ....[161]....
        /*0a8c*/ 	.word	0x00006800
        /*0a90*/ 	.word	0x00000016
        /*0a94*/ 	.word	0x00000000
        /*0a98*/ 	.short	0x010a
        /*0a9a*/ 	.byte	0x3f
	.zero		1


	//   ....[162]....
        /*0a9c*/ 	.word	0x000068d0
        /*0aa0*/ 	.word	0x00000015
        /*0aa4*/ 	.word	0x00000190
        /*0aa8*/ 	.short	0x010a
        /*0aaa*/ 	.byte	0x3f
	.zero		1


	//   ....[163]....
        /*0aac*/ 	.word	0x000069a0
        /*0ab0*/ 	.word	0x00000006
        /*0ab4*/ 	.word	0x00000000
        /*0ab8*/ 	.short	0x010a
        /*0aba*/ 	.byte	0x3f
	.zero		1


	//   ....[164]....
        /*0abc*/ 	.word	0x000069f0
        /*0ac0*/ 	.word	0x00000007
        /*0ac4*/ 	.word	0x00000000
        /*0ac8*/ 	.short	0x010a
        /*0aca*/ 	.byte	0x3f
	.zero		1


	//   ....[165]....
        /*0acc*/ 	.word	0x00006a40
        /*0ad0*/ 	.word	0x00000006
        /*0ad4*/ 	.word	0x00000000
        /*0ad8*/ 	.short	0x010a
        /*0ada*/ 	.byte	0x3f
	.zero		1


	//   ....[166]....
        /*0adc*/ 	.word	0x00006a90
        /*0ae0*/ 	.word	0x00000009
        /*0ae4*/ 	.word	0x00000000
        /*0ae8*/ 	.short	0x010a
        /*0aea*/ 	.byte	0x3f
	.zero		1


	//   ....[167]....
        /*0aec*/ 	.word	0x00006ae0
        /*0af0*/ 	.word	0x00000006
        /*0af4*/ 	.word	0x00000000
        /*0af8*/ 	.short	0x010a
        /*0afa*/ 	.byte	0x3f
	.zero		1


	//   ....[168]....
        /*0afc*/ 	.word	0x00006b30
        /*0b00*/ 	.word	0x00000009
        /*0b04*/ 	.word	0x00000000
        /*0b08*/ 	.short	0x010a
        /*0b0a*/ 	.byte	0x3f
	.zero		1


	//   ....[169]....
        /*0b0c*/ 	.word	0x00006b80
        /*0b10*/ 	.word	0x00000006
        /*0b14*/ 	.word	0x00000000
        /*0b18*/ 	.short	0x010a
        /*0b1a*/ 	.byte	0x3f
	.zero		1


	//   ....[170]....
        /*0b1c*/ 	.word	0x00006bd0
        /*0b20*/ 	.word	0x00000009
        /*0b24*/ 	.word	0x00000000
        /*0b28*/ 	.short	0x010a
        /*0b2a*/ 	.byte	0x3f
	.zero		1


	//   ....[171]....
        /*0b2c*/ 	.word	0x00006c20
        /*0b30*/ 	.word	0x00000006
        /*0b34*/ 	.word	0x00000000
        /*0b38*/ 	.short	0x010a
        /*0b3a*/ 	.byte	0x3f
	.zero		1


	//   ....[172]....
        /*0b3c*/ 	.word	0x00006c70
        /*0b40*/ 	.word	0x00000009
        /*0b44*/ 	.word	0x00000000
        /*0b48*/ 	.short	0x010a
        /*0b4a*/ 	.byte	0x3f
	.zero		1


	//   ....[173]....
        /*0b4c*/ 	.word	0x00006cc0
        /*0b50*/ 	.word	0x00000006
        /*0b54*/ 	.word	0x00000000
        /*0b58*/ 	.short	0x010a
        /*0b5a*/ 	.byte	0x3f
	.zero		1


	//   ....[174]....
        /*0b5c*/ 	.word	0x00006d10
        /*0b60*/ 	.word	0x00000009
        /*0b64*/ 	.word	0x00000000
        /*0b68*/ 	.short	0x010a
        /*0b6a*/ 	.byte	0x3f
	.zero		1


	//   ....[175]....
        /*0b6c*/ 	.word	0x00006d60
        /*0b70*/ 	.word	0x00000006
        /*0b74*/ 	.word	0x00000000
        /*0b78*/ 	.short	0x010a
        /*0b7a*/ 	.byte	0x3f
	.zero		1


	//   ....[176]....
        /*0b7c*/ 	.word	0x00006db0
        /*0b80*/ 	.word	0x00000009
        /*0b84*/ 	.word	0x00000000
        /*0b88*/ 	.short	0x010a
        /*0b8a*/ 	.byte	0x3f
	.zero		1


	//   ....[177]....
        /*0b8c*/ 	.word	0x00006e00
        /*0b90*/ 	.word	0x00000006
        /*0b94*/ 	.word	0x00000000
        /*0b98*/ 	.short	0x010a
        /*0b9a*/ 	.byte	0x3f
	.zero		1


	//   ....[178]....
        /*0b9c*/ 	.word	0x00006e50
        /*0ba0*/ 	.word	0x00000009
        /*0ba4*/ 	.word	0x00000000
        /*0ba8*/ 	.short	0x010a
        /*0baa*/ 	.byte	0x3f
	.zero		1


	//   ....[179]....
        /*0bac*/ 	.word	0x00006ea0
        /*0bb0*/ 	.word	0x00000006
        /*0bb4*/ 	.word	0x00000000
        /*0bb8*/ 	.short	0x010a
        /*0bba*/ 	.byte	0x3f
	.zero		1


	//   ....[180]....
        /*0bbc*/ 	.word	0x00006ef0
        /*0bc0*/ 	.word	0x00000009
        /*0bc4*/ 	.word	0x00000000
        /*0bc8*/ 	.short	0x010a
        /*0bca*/ 	.byte	0x3f
	.zero		1


	//   ....[181]....
        /*0bcc*/ 	.word	0x00006f40
        /*0bd0*/ 	.word	0x00000006
        /*0bd4*/ 	.word	0x00000000
        /*0bd8*/ 	.short	0x010a
        /*0bda*/ 	.byte	0x3f
	.zero		1


	//   ....[182]....
        /*0bdc*/ 	.word	0x00006f90
        /*0be0*/ 	.word	0x00000009
        /*0be4*/ 	.word	0x00000000
        /*0be8*/ 	.short	0x010a
        /*0bea*/ 	.byte	0x3f
	.zero		1


	//   ....[183]....
        /*0bec*/ 	.word	0x00006fe0
        /*0bf0*/ 	.word	0x00000006
        /*0bf4*/ 	.word	0x00000000
        /*0bf8*/ 	.short	0x010a
        /*0bfa*/ 	.byte	0x3f
	.zero		1


	//   ....[184]....
        /*0bfc*/ 	.word	0x00007030
        /*0c00*/ 	.word	0x00000009
        /*0c04*/ 	.word	0x00000000
        /*0c08*/ 	.short	0x010a
        /*0c0a*/ 	.byte	0x3f
	.zero		1


	//   ....[185]....
        /*0c0c*/ 	.word	0x00007080
        /*0c10*/ 	.word	0x00000006
        /*0c14*/ 	.word	0x00000000
        /*0c18*/ 	.short	0x010a
        /*0c1a*/ 	.byte	0x3f
	.zero		1


	//   ....[186]....
        /*0c1c*/ 	.word	0x000070d0
        /*0c20*/ 	.word	0x00000009
        /*0c24*/ 	.word	0x00000000
        /*0c28*/ 	.short	0x010a
        /*0c2a*/ 	.byte	0x3f
	.zero		1


	//   ....[187]....
        /*0c2c*/ 	.word	0x00007120
        /*0c30*/ 	.word	0x00000006
        /*0c34*/ 	.word	0x00000000
        /*0c38*/ 	.short	0x010a
        /*0c3a*/ 	.byte	0x3f
	.zero		1


	//   ....[188]....
        /*0c3c*/ 	.word	0x00007170
        /*0c40*/ 	.word	0x00000009
        /*0c44*/ 	.word	0x00000000
        /*0c48*/ 	.short	0x010a
        /*0c4a*/ 	.byte	0x3f
	.zero		1


	//   ....[189]....
        /*0c4c*/ 	.word	0x000071c0
        /*0c50*/ 	.word	0x00000006
        /*0c54*/ 	.word	0x00000000
        /*0c58*/ 	.short	0x010a
        /*0c5a*/ 	.byte	0x3f
	.zero		1


	//   ....[190]....
        /*0c5c*/ 	.word	0x00007210
        /*0c60*/ 	.word	0x00000009
        /*0c64*/ 	.word	0x00000000
        /*0c68*/ 	.short	0x010a
        /*0c6a*/ 	.byte	0x3f
	.zero		1


	//   ....[191]....
        /*0c6c*/ 	.word	0x00007260
        /*0c70*/ 	.word	0x00000006
        /*0c74*/ 	.word	0x00000000
        /*0c78*/ 	.short	0x010a
        /*0c7a*/ 	.byte	0x3f
	.zero		1


	//   ....[192]....
        /*0c7c*/ 	.word	0x000072b0
        /*0c80*/ 	.word	0x00000009
        /*0c84*/ 	.word	0x00000000
        /*0c88*/ 	.short	0x010a
        /*0c8a*/ 	.byte	0x3f
	.zero		1


	//   ....[193]....
        /*0c8c*/ 	.word	0x00007300
        /*0c90*/ 	.word	0x00000006
        /*0c94*/ 	.word	0x00000000
        /*0c98*/ 	.short	0x010a
        /*0c9a*/ 	.byte	0x3f
	.zero		1


	//   ....[194]....
        /*0c9c*/ 	.word	0x00007350
        /*0ca0*/ 	.word	0x00000009
        /*0ca4*/ 	.word	0x00000000
        /*0ca8*/ 	.short	0x010a
        /*0caa*/ 	.byte	0x3f
	.zero		1


	//   ....[195]....
        /*0cac*/ 	.word	0x000073a0
        /*0cb0*/ 	.word	0x00000006
        /*0cb4*/ 	.word	0x00000000
        /*0cb8*/ 	.short	0x010a
        /*0cba*/ 	.byte	0x3f
	.zero		1


	//   ....[196]....
        /*0cbc*/ 	.word	0x000073f0
        /*0cc0*/ 	.word	0x00000009
        /*0cc4*/ 	.word	0x00000000
        /*0cc8*/ 	.short	0x010a
        /*0cca*/ 	.byte	0x3f
	.zero		1


	//   ....[197]....
        /*0ccc*/ 	.word	0x00007440
        /*0cd0*/ 	.word	0x00000006
        /*0cd4*/ 	.word	0x00000000
        /*0cd8*/ 	.short	0x010a
        /*0cda*/ 	.byte	0x3f
	.zero		1


	//   ....[198]....
        /*0cdc*/ 	.word	0x00007490
        /*0ce0*/ 	.word	0x00000009
        /*0ce4*/ 	.word	0x00000000
        /*0ce8*/ 	.short	0x010a
        /*0cea*/ 	.byte	0x3f
	.zero		1


	//   ....[199]....
        /*0cec*/ 	.word	0x000074e0
        /*0cf0*/ 	.word	0x00000006
        /*0cf4*/ 	.word	0x00000000
        /*0cf8*/ 	.short	0x010a
        /*0cfa*/ 	.byte	0x3f
	.zero		1


	//   ....[200]....
        /*0cfc*/ 	.word	0x00007530
        /*0d00*/ 	.word	0x00000009
        /*0d04*/ 	.word	0x00000000
        /*0d08*/ 	.short	0x010a
        /*0d0a*/ 	.byte	0x3f
	.zero		1


	//   ....[201]....
        /*0d0c*/ 	.word	0x00007580
        /*0d10*/ 	.word	0x00000006
        /*0d14*/ 	.word	0x00000000
        /*0d18*/ 	.short	0x010a
        /*0d1a*/ 	.byte	0x3f
	.zero		1


	//   ....[202]....
        /*0d1c*/ 	.word	0x000075d0
        /*0d20*/ 	.word	0x00000009
        /*0d24*/ 	.word	0x00000000
        /*0d28*/ 	.short	0x010a
        /*0d2a*/ 	.byte	0x3f
	.zero		1


	//   ....[203]....
        /*0d2c*/ 	.word	0x00007620
        /*0d30*/ 	.word	0x00000006
        /*0d34*/ 	.word	0x00000000
        /*0d38*/ 	.short	0x010a
        /*0d3a*/ 	.byte	0x3f
	.zero		1


	//   ....[204]....
        /*0d3c*/ 	.word	0x00007670
        /*0d40*/ 	.word	0x00000009
        /*0d44*/ 	.word	0x00000000
        /*0d48*/ 	.short	0x010a
        /*0d4a*/ 	.byte	0x3f
	.zero		1


	//   ....[205]....
        /*0d4c*/ 	.word	0x000076c0
        /*0d50*/ 	.word	0x00000006
        /*0d54*/ 	.word	0x00000000
        /*0d58*/ 	.short	0x010a
        /*0d5a*/ 	.byte	0x3f
	.zero		1


	//   ....[206]....
        /*0d5c*/ 	.word	0x00007710
        /*0d60*/ 	.word	0x00000009
        /*0d64*/ 	.word	0x00000000
        /*0d68*/ 	.short	0x010a
        /*0d6a*/ 	.byte	0x3f
	.zero		1


	//   ....[207]....
        /*0d6c*/ 	.word	0x00007760
        /*0d70*/ 	.word	0x00000006
        /*0d74*/ 	.word	0x00000000
        /*0d78*/ 	.short	0x010a
        /*0d7a*/ 	.byte	0x3f
	.zero		1


	//   ....[208]....
        /*0d7c*/ 	.word	0x000077b0
        /*0d80*/ 	.word	0x00000009
        /*0d84*/ 	.word	0x00000000
        /*0d88*/ 	.short	0x010a
        /*0d8a*/ 	.byte	0x3f
	.zero		1


	//   ....[209]....
        /*0d8c*/ 	.word	0x00007800
        /*0d90*/ 	.word	0x00000006
        /*0d94*/ 	.word	0x00000000
        /*0d98*/ 	.short	0x010a
        /*0d9a*/ 	.byte	0x3f
	.zero		1


	//   ....[210]....
        /*0d9c*/ 	.word	0x00007850
        /*0da0*/ 	.word	0x00000009
        /*0da4*/ 	.word	0x00000000
        /*0da8*/ 	.short	0x010a
        /*0daa*/ 	.byte	0x3f
	.zero		1


	//   ....[211]....
        /*0dac*/ 	.word	0x000078a0
        /*0db0*/ 	.word	0x00000006
        /*0db4*/ 	.word	0x00000000
        /*0db8*/ 	.short	0x010a
        /*0dba*/ 	.byte	0x3f
	.zero		1


	//----- nvinfo : EIATTR_NUM_MBARRIERS
	.align		4
.L_28:
        /*0dbc*/ 	.byte	0x03, 0x38
        /*0dbe*/ 	.short	0x0066


	//----- nvinfo : EIATTR_EXIT_INSTR_OFFSETS
	.align		4
        /*0dc0*/ 	.byte	0x04, 0x1c
        /*0dc2*/ 	.short	(.L_30 - .L_29)


	//   ....[0]....
.L_29:
        /*0dc4*/ 	.word	0x00000fc0


	//   ....[1]....
        /*0dc8*/ 	.word	0x000017a0


	//   ....[2]....
        /*0dcc*/ 	.word	0x00003850


	//   ....[3]....
        /*0dd0*/ 	.word	0x00003db0


	//   ....[4]....
        /*0dd4*/ 	.word	0x00006780


	//----- nvinfo : EIATTR_MAX_THREADS
	.align		4
.L_30:
        /*0dd8*/ 	.byte	0x04, 0x05
        /*0dda*/ 	.short	(.L_32 - .L_31)
.L_31:
        /*0ddc*/ 	.word	0x00000180
        /*0de0*/ 	.word	0x00000001
        /*0de4*/ 	.word	0x00000001


	//----- nvinfo : EIATTR_CRS_STACK_SIZE
	.align		4
.L_32:
        /*0de8*/ 	.byte	0x04, 0x1e
        /*0dea*/ 	.short	(.L_34 - .L_33)
.L_33:
        /*0dec*/ 	.word	0x00000000


	//----- nvinfo : EIATTR_CBANK_PARAM_SIZE
	.align		4
.L_34:
        /*0df0*/ 	.byte	0x03, 0x19
        /*0df2*/ 	.short	0x0470


	//----- nvinfo : EIATTR_PARAM_CBANK
	.align		4
        /*0df4*/ 	.byte	0x04, 0x0a
        /*0df6*/ 	.short	(.L_36 - .L_35)
	.align		4
.L_35:
        /*0df8*/ 	.word	index@(.nv.constant0._ZN7cutlass13device_kernelINS_4gemm6kernel13GemmUniversalIN4cute5tupleIJiiiiEEENS1_10collective13CollectiveMmaINS1_37MainloopSm90TmaGmmaWarpSpecializedFP8ILi50ENS5_IJNS4_1CILi2EEENSA_ILi1EEESC_EEENS1_35KernelTmaWarpSpecializedCooperativeEEENS5_IJNSA_ILi128EEENSA_ILi16EEENSA_ILi32EEEEEENS_12float_e4m3_tENS5_IJlSC_lEEESK_SL_NS4_8TiledMMAINS4_8MMA_AtomIJNS4_4SM904GMMA30MMA_64x16x32_F32E4M3E4M3_SS_TNILNSP_7ScaleInE1ELSR_1EEEEEENS4_6LayoutISD_NS5_IJSC_NSA_ILi0EEESV_EEEEENS5_IJNS4_10UnderscoreESY_SY_EEEEENS4_13SM90_TMA_LOADENS4_14ComposedLayoutINS4_7SwizzleILi1ELi4ELi3EEENS4_18smem_ptr_flag_bitsILi8EEENSU_INS5_IJNSA_ILi8EEESI_EEENS5_IJSI_SC_EEEEEEEvNS4_8identityENS4_23SM90_TMA_LOAD_MULTICASTES1B_vS1C_EENS_8epilogue10collective6detail29Sm90TmaWarpSpecializedAdapterINS1G_15DefaultEpilogueISK_SL_SL_NS1F_6thread17LinearCombinationISK_Li1EffLNS1K_9ScaleType4KindE0ELNS_15FloatRoundStyleE2ESK_EENS1_15EpilogueDefaultEEEEEvvEEEEvNT_6ParamsE)
        /*0dfc*/ 	.short	0x0210
        /*0dfe*/ 	.short	0x0470


	//----- nvinfo : EIATTR_SW_WAR
	.align		4
.L_36:
        /*0e00*/ 	.byte	0x04, 0x36
        /*0e02*/ 	.short	(.L_38 - .L_37)
.L_37:
        /*0e04*/ 	.word	0x00000008
.L_38:


//--------------------- .nv.callgraph             --------------------------
	.section	.nv.callgraph,"",@"SHT_CUDA_CALLGRAPH"
	.align	4
	.sectionentsize	8
	.align		4
        /*0000*/ 	.word	0x00000000
	.align		4
        /*0004*/ 	.word	0xffffffff
	.align		4
        /*0008*/ 	.word	0x00000000
	.align		4
        /*000c*/ 	.word	0xfffffffe
	.align		4
        /*0010*/ 	.word	0x00000000
	.align		4
        /*0014*/ 	.word	0xfffffffd
	.align		4
        /*0018*/ 	.word	0x00000000
	.align		4
        /*001c*/ 	.word	0xfffffffc


//--------------------- .nv.constant4             --------------------------
	.section	.nv.constant4,"a",@progbits
	.align	8
	.align		8
.nv.constant4:
        /*0000*/ 	.dword	_ZN39_INTERNAL_7858f18c_4_k_cu_f19d451f_59034cuda3std3__45__cpo5beginE
	.align		8
        /*0008*/ 	.dword	_ZN39_INTERNAL_7858f18c_4_k_cu_f19d451f_59034cuda3std3__45__cpo3endE
	.align		8
        /*0010*/ 	.dword	_ZN39_INTERNAL_7858f18c_4_k_cu_f19d451f_59034cuda3std3__45__cpo6cbeginE
	.align		8
        /*0018*/ 	.dword	_ZN39_INTERNAL_7858f18c_4_k_cu_f19d451f_59034cuda3std3__45__cpo4cendE
	.align		8
        /*0020*/ 	.dword	_ZN39_INTERNAL_7858f18c_4_k_cu_f19d451f_59034cuda3std3__441_GLOBAL__N__7858f18c_4_k_cu_f19d451f_59036ignoreE
	.align		8
        /*0028*/ 	.dword	_ZN39_INTERNAL_7858f18c_4_k_cu_f19d451f_59034cuda3std3__419piecewise_constructE
	.align		8
        /*0030*/ 	.dword	_ZN39_INTERNAL_7858f18c_4_k_cu_f19d451f_59034cuda3std3__48in_placeE
	.align		8
        /*0038*/ 	.dword	_ZN39_INTERNAL_7858f18c_4_k_cu_f19d451f_59034cuda3std6ranges3__45__cpo4swapE
	.align		8
        /*0040*/ 	.dword	_ZN39_INTERNAL_7858f18c_4_k_cu_f19d451f_59034cuda3std6ranges3__45__cpo9iter_moveE
	.align		8
        /*0048*/ 	.dword	_ZN39_INTERNAL_7858f18c_4_k_cu_f19d451f_59034cute7productE
	.align		8
        /*0050*/ 	.dword	_ZN39_INTERNAL_7858f18c_4_k_cu_f19d451f_59034cute1_E


//--------------------- .text._ZN7cutlass13device_kernelINS_4gemm6kernel13GemmUniversalIN4cute5tupleIJiiiiEEENS1_10collective13CollectiveMmaINS1_37MainloopSm90TmaGmmaWarpSpecializedFP8ILi50ENS5_IJNS4_1CILi2EEENSA_ILi1EEESC_EEENS1_35KernelTmaWarpSpecializedCooperativeEEENS5_IJNSA_ILi128EEENSA_ILi16EEENSA_ILi32EEEEEENS_12float_e4m3_tENS5_IJlSC_lEEESK_SL_NS4_8TiledMMAINS4_8MMA_AtomIJNS4_4SM904GMMA30MMA_64x16x32_F32E4M3E4M3_SS_TNILNSP_7ScaleInE1ELSR_1EEEEEENS4_6LayoutISD_NS5_IJSC_NSA_ILi0EEESV_EEEEENS5_IJNS4_10UnderscoreESY_SY_EEEEENS4_13SM90_TMA_LOADENS4_14ComposedLayoutINS4_7SwizzleILi1ELi4ELi3EEENS4_18smem_ptr_flag_bitsILi8EEENSU_INS5_IJNSA_ILi8EEESI_EEENS5_IJSI_SC_EEEEEEEvNS4_8identityENS4_23SM90_TMA_LOAD_MULTICASTES1B_vS1C_EENS_8epilogue10collective6detail29Sm90TmaWarpSpecializedAdapterINS1G_15DefaultEpilogueISK_SL_SL_NS1F_6thread17LinearCombinationISK_Li1EffLNS1K_9ScaleType4KindE0ELNS_15FloatRoundStyleE2ESK_EENS1_15EpilogueDefaultEEEEEvvEEEEvNT_6ParamsE --------------------------
	.section	.text._ZN7cutlass13device_kernelINS_4gemm6kernel13GemmUniversalIN4cute5tupleIJiiiiEEENS1_10collective13CollectiveMmaINS1_37MainloopSm90TmaGmmaWarpSpecializedFP8ILi50ENS5_IJNS4_1CILi2EEENSA_ILi1EEESC_EEENS1_35KernelTmaWarpSpecializedCooperativeEEENS5_IJNSA_ILi128EEENSA_ILi16EEENSA_ILi32EEEEEENS_12float_e4m3_tENS5_IJlSC_lEEESK_SL_NS4_8TiledMMAINS4_8MMA_AtomIJNS4_4SM904GMMA30MMA_64x16x32_F32E4M3E4M3_SS_TNILNSP_7ScaleInE1ELSR_1EEEEEENS4_6LayoutISD_NS5_IJSC_NSA_ILi0EEESV_EEEEENS5_IJNS4_10UnderscoreESY_SY_EEEEENS4_13SM90_TMA_LOADENS4_14ComposedLayoutINS4_7SwizzleILi1ELi4ELi3EEENS4_18smem_ptr_flag_bitsILi8EEENSU_INS5_IJNSA_ILi8EEESI_EEENS5_IJSI_SC_EEEEEEEvNS4_8identityENS4_23SM90_TMA_LOAD_MULTICASTES1B_vS1C_EENS_8epilogue10collective6detail29Sm90TmaWarpSpecializedAdapterINS1G_15DefaultEpilogueISK_SL_SL_NS1F_6thread17LinearCombinationISK_Li1EffLNS1K_9ScaleType4KindE0ELNS_15FloatRoundStyleE2ESK_EENS1_15EpilogueDefaultEEEEEvvEEEEvNT_6ParamsE,"ax",@progbits
	.align	128
.text._ZN7cutlass13device_kernelINS_4gemm6kernel13GemmUniversalIN4cute5tupleIJiiiiEEENS1_10collective13CollectiveMmaINS1_37MainloopSm90TmaGmmaWarpSpecializedFP8ILi50ENS5_IJNS4_1CILi2EEENSA_ILi1EEESC_EEENS1_35KernelTmaWarpSpecializedCooperativeEEENS5_IJNSA_ILi128EEENSA_ILi16EEENSA_ILi32EEEEEENS_12float_e4m3_tENS5_IJlSC_lEEESK_SL_NS4_8TiledMMAINS4_8MMA_AtomIJNS4_4SM904GMMA30MMA_64x16x32_F32E4M3E4M3_SS_TNILNSP_7ScaleInE1ELSR_1EEEEEENS4_6LayoutISD_NS5_IJSC_NSA_ILi0EEESV_EEEEENS5_IJNS4_10UnderscoreESY_SY_EEEEENS4_13SM90_TMA_LOADENS4_14ComposedLayoutINS4_7SwizzleILi1ELi4ELi3EEENS4_18smem_ptr_flag_bitsILi8EEENSU_INS5_IJNSA_ILi8EEESI_EEENS5_IJSI_SC_EEEEEEEvNS4_8identityENS4_23SM90_TMA_LOAD_MULTICASTES1B_vS1C_EENS_8epilogue10collective6detail29Sm90TmaWarpSpecializedAdapterINS1G_15DefaultEpilogueISK_SL_SL_NS1F_6thread17LinearCombinationISK_Li1EffLNS1K_9ScaleType4KindE0ELNS_15FloatRoundStyleE2ESK_EENS1_15EpilogueDefaultEEEEEvvEEEEvNT_6ParamsE:
        .type           _ZN7cutlass13device_kernelINS_4gemm6kernel13GemmUniversalIN4cute5tupleIJiiiiEEENS1_10collective13CollectiveMmaINS1_37MainloopSm90TmaGmmaWarpSpecializedFP8ILi50ENS5_IJNS4_1CILi2EEENSA_ILi1EEESC_EEENS1_35KernelTmaWarpSpecializedCooperativeEEENS5_IJNSA_ILi128EEENSA_ILi16EEENSA_ILi32EEEEEENS_12float_e4m3_tENS5_IJlSC_lEEESK_SL_NS4_8TiledMMAINS4_8MMA_AtomIJNS4_4SM904GMMA30MMA_64x16x32_F32E4M3E4M3_SS_TNILNSP_7ScaleInE1ELSR_1EEEEEENS4_6LayoutISD_NS5_IJSC_NSA_ILi0EEESV_EEEEENS5_IJNS4_10UnderscoreESY_SY_EEEEENS4_13SM90_TMA_LOADENS4_14ComposedLayoutINS4_7SwizzleILi1ELi4ELi3EEENS4_18smem_ptr_flag_bitsILi8EEENSU_INS5_IJNSA_ILi8EEESI_EEENS5_IJSI_SC_EEEEEEEvNS4_8identityENS4_23SM90_TMA_LOAD_MULTICASTES1B_vS1C_EENS_8epilogue10collective6detail29Sm90TmaWarpSpecializedAdapterINS1G_15DefaultEpilogueISK_SL_SL_NS1F_6thread17LinearCombinationISK_Li1EffLNS1K_9ScaleType4KindE0ELNS_15FloatRoundStyleE2ESK_EENS1_15EpilogueDefaultEEEEEvvEEEEvNT_6ParamsE,@function
        .size           _ZN7cutlass13device_kernelINS_4gemm6kernel13GemmUniversalIN4cute5tupleIJiiiiEEENS1_10collective13CollectiveMmaINS1_37MainloopSm90TmaGmmaWarpSpecializedFP8ILi50ENS5_IJNS4_1CILi2EEENSA_ILi1EEESC_EEENS1_35KernelTmaWarpSpecializedCooperativeEEENS5_IJNSA_ILi128EEENSA_ILi16EEENSA_ILi32EEEEEENS_12float_e4m3_tENS5_IJlSC_lEEESK_SL_NS4_8TiledMMAINS4_8MMA_AtomIJNS4_4SM904GMMA30MMA_64x16x32_F32E4M3E4M3_SS_TNILNSP_7ScaleInE1ELSR_1EEEEEENS4_6LayoutISD_NS5_IJSC_NSA_ILi0EEESV_EEEEENS5_IJNS4_10UnderscoreESY_SY_EEEEENS4_13SM90_TMA_LOADENS4_14ComposedLayoutINS4_7SwizzleILi1ELi4ELi3EEENS4_18smem_ptr_flag_bitsILi8EEENSU_INS5_IJNSA_ILi8EEESI_EEENS5_IJSI_SC_EEEEEEEvNS4_8identityENS4_23SM90_TMA_LOAD_MULTICASTES1B_vS1C_EENS_8epilogue10collective6detail29Sm90TmaWarpSpecializedAdapterINS1G_15DefaultEpilogueISK_SL_SL_NS1F_6thread17LinearCombinationISK_Li1EffLNS1K_9ScaleType4KindE0ELNS_15FloatRoundStyleE2ESK_EENS1_15EpilogueDefaultEEEEEvvEEEEvNT_6ParamsE,(.L_x_185 - _ZN7cutlass13device_kernelINS_4gemm6kernel13GemmUniversalIN4cute5tupleIJiiiiEEENS1_10collective13CollectiveMmaINS1_37MainloopSm90TmaGmmaWarpSpecializedFP8ILi50ENS5_IJNS4_1CILi2EEENSA_ILi1EEESC_EEENS1_35KernelTmaWarpSpecializedCooperativeEEENS5_IJNSA_ILi128EEENSA_ILi16EEENSA_ILi32EEEEEENS_12float_e4m3_tENS5_IJlSC_lEEESK_SL_NS4_8TiledMMAINS4_8MMA_AtomIJNS4_4SM904GMMA30MMA_64x16x32_F32E4M3E4M3_SS_TNILNSP_7ScaleInE1ELSR_1EEEEEENS4_6LayoutISD_NS5_IJSC_NSA_ILi0EEESV_EEEEENS5_IJNS4_10UnderscoreESY_SY_EEEEENS4_13SM90_TMA_LOADENS4_14ComposedLayoutINS4_7SwizzleILi1ELi4ELi3EEENS4_18smem_ptr_flag_bitsILi8EEENSU_INS5_IJNSA_ILi8EEESI_EEENS5_IJSI_SC_EEEEEEEvNS4_8identityENS4_23SM90_TMA_LOAD_MULTICASTES1B_vS1C_EENS_8epilogue10collective6detail29Sm90TmaWarpSpecializedAdapterINS1G_15DefaultEpilogueISK_SL_SL_NS1F_6thread17LinearCombinationISK_Li1EffLNS1K_9ScaleType4KindE0ELNS_15FloatRoundStyleE2ESK_EENS1_15EpilogueDefaultEEEEEvvEEEEvNT_6ParamsE)
        .other          _ZN7cutlass13device_kernelINS_4gemm6kernel13GemmUniversalIN4cute5tupleIJiiiiEEENS1_10collective13CollectiveMmaINS1_37MainloopSm90TmaGmmaWarpSpecializedFP8ILi50ENS5_IJNS4_1CILi2EEENSA_ILi1EEESC_EEENS1_35KernelTmaWarpSpecializedCooperativeEEENS5_IJNSA_ILi128EEENSA_ILi16EEENSA_ILi32EEEEEENS_12float_e4m3_tENS5_IJlSC_lEEESK_SL_NS4_8TiledMMAINS4_8MMA_AtomIJNS4_4SM904GMMA30MMA_64x16x32_F32E4M3E4M3_SS_TNILNSP_7ScaleInE1ELSR_1EEEEEENS4_6LayoutISD_NS5_IJSC_NSA_ILi0EEESV_EEEEENS5_IJNS4_10UnderscoreESY_SY_EEEEENS4_13SM90_TMA_LOADENS4_14ComposedLayoutINS4_7SwizzleILi1ELi4ELi3EEENS4_18smem_ptr_flag_bitsILi8EEENSU_INS5_IJNSA_ILi8EEESI_EEENS5_IJSI_SC_EEEEEEEvNS4_8identityENS4_23SM90_TMA_LOAD_MULTICASTES1B_vS1C_EENS_8epilogue10collective6detail29Sm90TmaWarpSpecializedAdapterINS1G_15DefaultEpilogueISK_SL_SL_NS1F_6thread17LinearCombinationISK_Li1EffLNS1K_9ScaleType4KindE0ELNS_15FloatRoundStyleE2ESK_EENS1_15EpilogueDefaultEEEEEvvEEEEvNT_6ParamsE,@"STO_CUDA_ENTRY STV_DEFAULT"
_ZN7cutlass13device_kernelINS_4gemm6kernel13GemmUniversalIN4cute5tupleIJiiiiEEENS1_10collective13CollectiveMmaINS1_37MainloopSm90TmaGmmaWarpSpecializedFP8ILi50ENS5_IJNS4_1CILi2EEENSA_ILi1EEESC_EEENS1_35KernelTmaWarpSpecializedCooperativeEEENS5_IJNSA_ILi128EEENSA_ILi16EEENSA_ILi32EEEEEENS_12float_e4m3_tENS5_IJlSC_lEEESK_SL_NS4_8TiledMMAINS4_8MMA_AtomIJNS4_4SM904GMMA30MMA_64x16x32_F32E4M3E4M3_SS_TNILNSP_7ScaleInE1ELSR_1EEEEEENS4_6LayoutISD_NS5_IJSC_NSA_ILi0EEESV_EEEEENS5_IJNS4_10UnderscoreESY_SY_EEEEENS4_13SM90_TMA_LOADENS4_14ComposedLayoutINS4_7SwizzleILi1ELi4ELi3EEENS4_18smem_ptr_flag_bitsILi8EEENSU_INS5_IJNSA_ILi8EEESI_EEENS5_IJSI_SC_EEEEEEEvNS4_8identityENS4_23SM90_TMA_LOAD_MULTICASTES1B_vS1C_EENS_8epilogue10collective6detail29Sm90TmaWarpSpecializedAdapterINS1G_15DefaultEpilogueISK_SL_SL_NS1F_6thread17LinearCombinationISK_Li1EffLNS1K_9ScaleType4KindE0ELNS_15FloatRoundStyleE2ESK_EENS1_15EpilogueDefaultEEEEEvvEEEEvNT_6ParamsE:
[----:B------:R-:W-:Y:S01]  /*0000*/  LDC R1, c[0x0][0x28] ;  /* 0x00000a00ff017b82 */ /* 0x000fe20000000800 */
[----:B------:R-:W0:Y:S01]  /*0010*/  S2R R10, SR_TID.X ;  /* 0x00000000000a7919 */ /* 0x000e220000002100 */
[----:B------:R-:W-:Y:S01]  /*0020*/  ELECT P0, URZ, PT ;  /* 0x00000000003f782f */ /* 0x000fe20003800000 */
[----:B------:R-:W-:Y:S01]  /*0030*/  BSSY B0, `(.L_x_0) ;  /* 0x000000f000007945 */ /* 0x000fe20003800000 */
[--C-:B0-----:R-:W-:Y:S02]  /*0040*/  SHF.R.U32.HI R0, RZ, 0x5, R10.reuse ;  /* 0x00000005ff007819 */ /* 0x101fe4000001160a */
[----:B------:R-:W-:-:S03]  /*0050*/  SHF.R.U32.HI R14, RZ, 0x7, R10 ;  /* 0x00000007ff0e7819 */ /* 0x000fc6000001160a */
[----:B------:R-:W0:Y:S04]  /*0060*/  SHFL.IDX PT, R2, R0, RZ, 0x1f ;  /* 0x00001fff00027589 */ /* 0x000e2800000e0000 */
[----:B------:R1:W2:Y:S01]  /*0070*/  SHFL.IDX PT, R5, R14, RZ, 0x1f ;  /* 0x00001fff0e057589 */ /* 0x0002a200000e0000 */
[----:B0-----:R-:W-:-:S13]  /*0080*/  ISETP.NE.OR P0, PT, R2, RZ, !P0 ;  /* 0x000000ff0200720c */ /* 0x001fda0004705670 */
[----:B-12---:R-:W-:Y:S05]  /*0090*/  @P0 BRA `(.L_x_1) ;  /* 0x0000000000200947 */ /* 0x006fea0003800000 */
[----:B------:R-:W-:Y:S02]  /*00a0*/  ULDC.64 UR4, c[0x0][0x198] ;  /* 0x0000660000047ab9 */ /* 0x000fe40000000a00 */
[----:B------:R-:W-:Y:S02]  /*00b0*/  UIADD3 UR6, UP0, UR4, 0xf0, URZ ;  /* 0x000000f004067890 */ /* 0x000fe4000ff1e03f */
[----:B------:R-:W-:Y:S02]  /*00c0*/  UIADD3 UR4, UP1, UR4, 0x1f0, URZ ;  /* 0x000001f004047890 */ /* 0x000fe4000ff3e03f */
[----:B------:R-:W-:Y:S02]  /*00d0*/  UIADD3.X UR7, URZ, UR5, URZ, UP0, !UPT ;  /* 0x000000053f077290 */ /* 0x000fe400087fe43f */
[----:B------:R-:W-:-:S07]  /*00e0*/  UIADD3.X UR5, URZ, UR5, URZ, UP1, !UPT ;  /* 0x000000053f057290 */ /* 0x000fce0008ffe43f */
[----:B------:R0:W-:Y:S02]  /*00f0*/  UTMACCTL.PF [UR6] ;  /* 0x00000000060079b9 */ /* 0x0001e40008040000 */
[----:B------:R0:W-:Y:S02]  /*0100*/  UTMACCTL.PF [UR4] ;  /* 0x00000000040079b9 */ /* 0x0001e40008040000 */
[----:B0-----:R-:W-:Y:S01]  /*0110*/  NOP ;  /* 0x0000000000007918 */ /* 0x001fe20000000000 */
.L_x_1:
[----:B------:R-:W-:Y:S05]  /*0120*/  BSYNC B0 ;  /* 0x0000000000007941 */ /* 0x000fea0003800000 */
.L_x_0:
[----:B------:R-:W0:Y:S02]  /*0130*/  SHFL.IDX PT, R3, R0, RZ, 0x1f ;  /* 0x00001fff00037589 */ /* 0x000e2400000e0000 */
[----:B0-----:R-:W-:-:S13]  /*0140*/  ISETP.NE.AND P0, PT, R3, RZ, PT ;  /* 0x000000ff0300720c */ /* 0x001fda0003f05270 */
[----:B------:R-:W-:Y:S05]  /*0150*/  @P0 BRA `(.L_x_2) ;  /* 0x0000000400d40947 */ /* 0x000fea0003800000 */
[----:B------:R-:W-:Y:S01]  /*0160*/  ELECT P0, URZ, PT ;  /* 0x00000000003f782f */ /* 0x000fe20003800000 */
[----:B------:R-:W-:-:S12]  /*0170*/  BSSY B0, `(.L_x_2) ;  /* 0x0000073000007945 */ /* 0x000fd80003800000 */
[----:B------:R-:W-:Y:S05]  /*0180*/  @!P0 BRA `(.L_x_3) ;  /* 0x0000000400c48947 */ /* 0x000fea0003800000 */
[----:B------:R-:W0:Y:S01]  /*0190*/  S2UR UR8, SR_CgaCtaId ;  /* 0x00000000000879c3 */ /* 0x000e220000008800 */
[----:B------:R-:W-:Y:S01]  /*01a0*/  UMOV UR4, 0x400 ;  /* 0x0000040000047882 */ /* 0x000fe20000000000 */
[----:B------:R-:W-:Y:S01]  /*01b0*/  UMOV UR5, 0x1 ;  /* 0x0000000100057882 */ /* 0x000fe20000000000 */
[----:B------:R-:W-:Y:S02]  /*01c0*/  UMOV UR6, 0x4 ;  /* 0x0000000400067882 */ /* 0x000fe40000000000 */
[----:B------:R-:W-:-:S04]  /*01d0*/  UIADD3 UR6, -UR6, 0x100000, URZ ;  /* 0x0010000006067890 */ /* 0x000fc8000fffe13f */
[----:B------:R-:W-:Y:S02]  /*01e0*/  USHF.L.U32 UR7, UR6, 0xb, URZ ;  /* 0x0000000b06077899 */ /* 0x000fe4000800063f */
[----:B------:R-:W-:Y:S02]  /*01f0*/  USHF.L.U32 UR6, UR6, 0x1, URZ ;  /* 0x0000000106067899 */ /* 0x000fe4000800063f */
[----:B0-----:R-:W-:Y:S02]  /*0200*/  ULEA UR8, UR8, UR4, 0x18 ;  /* 0x0000000408087291 */ /* 0x001fe4000f8ec03f */
[----:B------:R-:W-:-:S04]  /*0210*/  UIADD3 UR4, -UR5, 0x100000, URZ ;  /* 0x0010000005047890 */ /* 0x000fc8000fffe13f */
[----:B------:R-:W-:Y:S02]  /*0220*/  USHF.L.U32 UR5, UR4, 0xb, URZ ;  /* 0x0000000b04057899 */ /* 0x000fe4000800063f */
[----:B------:R-:W-:Y:S01]  /*0230*/  USHF.L.U32 UR4, UR4, 0x1, URZ ;  /* 0x0000000104047899 */ /* 0x000fe2000800063f */
[----:B------:R-:W0:Y:S11]  /*0240*/  FENCE.VIEW.ASYNC.S ;  /* 0x00000000000073c6 */ /* 0x000e360000000000 */
[----:B0-----:R0:W1:Y:S01]  /*0250*/  SYNCS.EXCH.64 URZ, [UR8], UR4 ;  /* 0x00000004083f75b2 */ /* 0x0010620008000100 */
[----:B------:R0:W2:Y:S01]  /*0260*/  SYNCS.EXCH.64 URZ, [UR8+0x190], UR6 ;  /* 0x00019006083f75b2 */ /* 0x0000a20008000100 */
[----:B------:R0:W3:Y:S01]  /*0270*/  SYNCS.EXCH.64 URZ, [UR8+0x8], UR4 ;  /* 0x00000804083f75b2 */ /* 0x0000e20008000100 */
[----:B------:R0:W4:Y:S01]  /*0280*/  SYNCS.EXCH.64 URZ, [UR8+0x198], UR6 ;  /* 0x00019806083f75b2 */ /* 0x0001220008000100 */
[----:B------:R0:W0:Y:S01]  /*0290*/  SYNCS.EXCH.64 URZ, [UR8+0x10], UR4 ;  /* 0x00001004083f75b2 */ /* 0x0000220008000100 */
        /* <DEDUP_REMOVED lines=95> */
[----:B-1234-:R-:W-:Y:S01]  /*0890*/  NOP ;  /* 0x0000000000007918 */ /* 0x01efe20000000000 */
.L_x_3:
[----:B0-----:R-:W-:Y:S05]  /*08a0*/  BSYNC B0 ;  /* 0x0000000000007941 */ /* 0x001fea0003800000 */
.L_x_2:
[----:B------:R-:W-:Y:S01]  /*08b0*/  SHF.R.S32.HI R7, RZ, 0x1f, R10 ;  /* 0x0000001fff077819 */ /* 0x000fe2000001140a */
[----:B------:R-:W0:Y:S01]  /*08c0*/  SHFL.IDX PT, R0, R0, RZ, 0x1f ;  /* 0x00001fff00007589 */ /* 0x000e2200000e0000 */
[----:B------:R-:W1:Y:S01]  /*08d0*/  S2UR UR8, SR_CTAID.X ;  /* 0x00000000000879c3 */ /* 0x000e620000002500 */
[----:B------:R-:W-:Y:S02]  /*08e0*/  ELECT P0, URZ, PT ;  /* 0x00000000003f782f */ /* 0x000fe40003800000 */
[----:B------:R-:W-:Y:S01]  /*08f0*/  LEA.HI R7, R7, R10, RZ, 0x7 ;  /* 0x0000000a07077211 */ /* 0x000fe200078f38ff */
[----:B------:R-:W2:Y:S01]  /*0900*/  S2R R4, SR_CTAID.Y ;  /* 0x0000000000047919 */ /* 0x000ea20000002600 */
[----:B------:R-:W-:Y:S01]  /*0910*/  ULDC UR4, c[0x0][0x150] ;  /* 0x0000540000047ab9 */ /* 0x000fe20000000800 */
[----:B------:R-:W-:Y:S01]  /*0920*/  NOP ;  /* 0x0000000000007918 */ /* 0x000fe20000000000 */
[----:B------:R-:W-:Y:S01]  /*0930*/  LOP3.LUT R7, R7, 0xffffff80, RZ, 0xc0, !PT ;  /* 0xffffff8007077812 */ /* 0x000fe200078ec0ff */
[----:B------:R-:W-:Y:S01]  /*0940*/  NOP ;  /* 0x0000000000007918 */ /* 0x000fe20000000000 */
[----:B------:R-:W3:Y:S01]  /*0950*/  LDC R11, c[0x0][0x144] ;  /* 0x00005100ff0b7b82 */ /* 0x000ee20000000800 */
[----:B------:R-:W-:-:S02]  /*0960*/  ISETP.NE.AND P4, PT, R5, RZ, PT ;  /* 0x000000ff0500720c */ /* 0x000fc40003f85270 */
[----:B------:R-:W-:-:S05]  /*0970*/  IMAD.IADD R7, R10, 0x1, -R7 ;  /* 0x000000010a077824 */ /* 0x000fca00078e0a07 */
[----:B------:R-:W-:Y:S01]  /*0980*/  SHF.R.S32.HI R6, RZ, 0x1f, R7 ;  /* 0x0000001fff067819 */ /* 0x000fe20000011407 */
[----:B------:R-:W4:Y:S03]  /*0990*/  LDC R15, c[0x0][0x140] ;  /* 0x00005000ff0f7b82 */ /* 0x000f260000000800 */
[----:B------:R-:W-:Y:S02]  /*09a0*/  LEA.HI R6, R6, R7, RZ, 0x3 ;  /* 0x0000000706067211 */ /* 0x000fe400078f18ff */
[----:B0-----:R-:W-:Y:S02]  /*09b0*/  ISETP.NE.OR P0, PT, R0, RZ, !P0 ;  /* 0x000000ff0000720c */ /* 0x001fe40004705670 */
[--C-:B------:R-:W-:Y:S01]  /*09c0*/  SHF.R.S32.HI R0, RZ, 0x3, R6.reuse ;  /* 0x00000003ff007819 */ /* 0x100fe20000011406 */
[----:B------:R-:W0:Y:S01]  /*09d0*/  LDC R13, c[0x0][0x148] ;  /* 0x00005200ff0d7b82 */ /* 0x000e220000000800 */
[----:B------:R-:W-:-:S02]  /*09e0*/  SHF.R.S32.HI R9, RZ, 0x1f, R6 ;  /* 0x0000001fff097819 */ /* 0x000fc40000011406 */
[----:B------:R-:W-:Y:S02]  /*09f0*/  SHF.R.S32.HI R6, RZ, 0x1f, R3 ;  /* 0x0000001fff067819 */ /* 0x000fe40000011403 */
[----:B-1----:R-:W-:Y:S02]  /*0a00*/  I2FP.F32.U32 R8, UR8 ;  /* 0x0000000800087c45 */ /* 0x002fe40008201000 */
[----:B------:R-:W-:Y:S02]  /*0a10*/  LEA.HI R9, R9, R0, RZ, 0x2 ;  /* 0x0000000009097211 */ /* 0x000fe400078f10ff */
[----:B------:R-:W-:Y:S01]  /*0a20*/  LEA.HI R6, R6, R3, RZ, 0x2 ;  /* 0x0000000306067211 */ /* 0x000fe200078f10ff */
[----:B------:R-:W-:Y:S01]  /*0a30*/  FMUL R8, R8, UR4 ;  /* 0x0000000408087c20 */ /* 0x000fe20008400000 */
[----:B------:R-:W-:Y:S01]  /*0a40*/  LOP3.LUT R9, R9, 0xfffffffc, RZ, 0xc0, !PT ;  /* 0xfffffffc09097812 */ /* 0x000fe200078ec0ff */
[----:B------:R-:W-:Y:S01]  /*0a50*/  VOTEU.ALL UP0, P0 ;  /* 0x00000000003f7886 */ /* 0x000fe20000000000 */
[----:B------:R-:W-:Y:S01]  /*0a60*/  LOP3.LUT R6, R6, 0x3ffffffc, RZ, 0xc0, !PT ;  /* 0x3ffffffc06067812 */ /* 0x000fe200078ec0ff */
[----:B------:R-:W-:Y:S01]  /*0a70*/  ULDC UR4, c[0x0][0x154] ;  /* 0x0000550000047ab9 */ /* 0x000fe20000000800 */
[----:B--2---:R-:W-:Y:S01]  /*0a80*/  I2FP.F32.U32 R12, R4 ;  /* 0x00000004000c7245 */ /* 0x004fe20000201000 */
[----:B------:R-:W1:Y:S01]  /*0a90*/  F2I.U32.TRUNC.NTZ R8, R8 ;  /* 0x0000000800087305 */ /* 0x000e62000020f000 */
[----:B------:R-:W-:Y:S01]  /*0aa0*/  IMAD.IADD R9, R0, 0x1, -R9 ;  /* 0x0000000100097824 */ /* 0x000fe200078e0a09 */
[----:B------:R-:W2:Y:S01]  /*0ab0*/  @!UP0 S2UR UR7, SR_CgaCtaId ;  /* 0x00000000000789c3 */ /* 0x000ea20000008800 */
[----:B------:R-:W-:-:S02]  /*0ac0*/  IMAD.IADD R6, R3, 0x1, -R6 ;  /* 0x0000000103067824 */ /* 0x000fc400078e0a06 */
[----:B------:R-:W-:Y:S01]  /*0ad0*/  FMUL R12, R12, UR4 ;  /* 0x000000040c0c7c20 */ /* 0x000fe20008400000 */
[----:B------:R-:W-:Y:S01]  /*0ae0*/  SHF.R.S32.HI R3, RZ, 0x1f, R2 ;  /* 0x0000001fff037819 */ /* 0x000fe20000011402 */
[----:B------:R-:W-:Y:S01]  /*0af0*/  UMOV UR4, 0x20 ;  /* 0x0000002000047882 */ /* 0x000fe20000000000 */
[----:B------:R-:W-:Y:S01]  /*0b00*/  IMAD R6, R6, 0x4, R9 ;  /* 0x0000000406067824 */ /* 0x000fe200078e0209 */
[----:B------:R-:W-:Y:S01]  /*0b10*/  @!UP0 UMOV UR6, 0x400 ;  /* 0x0000040000068882 */ /* 0x000fe20000000000 */
[----:B------:R-:W-:Y:S01]  /*0b20*/  LEA.HI R3, R3, R2, RZ, 0x2 ;  /* 0x0000000203037211 */ /* 0x000fe200078f10ff */
[----:B------:R-:W5:Y:S01]  /*0b30*/  F2I.U32.TRUNC.NTZ R12, R12 ;  /* 0x0000000c000c7305 */ /* 0x000f62000020f000 */
[----:B------:R-:W-:-:S04]  /*0b40*/  @!UP0 UIADD3 UR4, -UR4, 0x100000, URZ ;  /* 0x0010000004048890 */ /* 0x000fc8000fffe13f */
[----:B------:R-:W-:Y:S02]  /*0b50*/  @!UP0 USHF.L.U32 UR5, UR4, 0xb, URZ ;  /* 0x0000000b04058899 */ /* 0x000fe4000800063f */
[----:B------:R-:W-:Y:S01]  /*0b60*/  @!UP0 USHF.L.U32 UR4, UR4, 0x1, URZ ;  /* 0x0000000104048899 */ /* 0x000fe2000800063f */
[----:B------:R-:W-:Y:S01]  /*0b70*/  LEA.HI R0, R6, R6, RZ, 0x1 ;  /* 0x0000000606007211 */ /* 0x000fe200078f08ff */
[----:B------:R-:W-:Y:S01]  /*0b80*/  VOTEU.ALL UP1, P0 ;  /* 0x00000000003f7886 */ /* 0x000fe20000020000 */
[----:B------:R-:W-:Y:S01]  /*0b90*/  LOP3.LUT R3, R3, 0xfffffffc, RZ, 0xc0, !PT ;  /* 0xfffffffc03037812 */ /* 0x000fe200078ec0ff */
[----:B-1----:R-:W-:Y:S01]  /*0ba0*/  IMAD.MOV R16, RZ, RZ, -R8 ;  /* 0x000000ffff107224 */ /* 0x002fe200078e0a08 */
[----:B------:R-:W-:Y:S02]  /*0bb0*/  LOP3.LUT R9, R0, 0xfffffffe, RZ, 0xc0, !PT ;  /* 0xfffffffe00097812 */ /* 0x000fe400078ec0ff */
[----:B----4-:R-:W-:Y:S01]  /*0bc0*/  ISETP.EQ.U32.AND P3, PT, R15, 0x1, PT ;  /* 0x000000010f00780c */ /* 0x010fe20003f62070 */
[----:B---3--:R-:W-:Y:S01]  /*0bd0*/  IMAD R11, R11, R16, UR8 ;  /* 0x000000080b0b7e24 */ /* 0x008fe2000f8e0210 */
[----:B------:R-:W-:Y:S01]  /*0be0*/  LOP3.LUT R8, R10, 0x7f, RZ, 0xc0, !PT ;  /* 0x0000007f0a087812 */ /* 0x000fe200078ec0ff */
[----:B------:R-:W-:-:S02]  /*0bf0*/  IMAD.IADD R0, R6, 0x1, -R9 ;  /* 0x0000000106007824 */ /* 0x000fc400078e0a09 */
[----:B------:R-:W-:Y:S02]  /*0c00*/  IMAD.SHL.U32 R9, R6, 0x4, RZ ;  /* 0x0000000406097824 */ /* 0x000fe400078e00ff */
[----:B------:R-:W-:Y:S01]  /*0c10*/  IMAD.IADD R2, R2, 0x1, -R3 ;  /* 0x0000000102027824 */ /* 0x000fe200078e0a03 */
[----:B------:R-:W-:Y:S01]  /*0c20*/  ISETP.NE.AND P2, PT, R0, R11, PT ;  /* 0x0000000b0000720c */ /* 0x000fe20003f45270 */
[----:B-----5:R-:W-:Y:S01]  /*0c30*/  IMAD.MOV R22, RZ, RZ, -R12 ;  /* 0x000000ffff167224 */ /* 0x020fe200078e0a0c */
[----:B------:R-:W-:Y:S01]  /*0c40*/  LOP3.LUT R3, R6, 0xc, R9, 0x78, !PT ;  /* 0x0000000c06037812 */ /* 0x000fe200078e7809 */
[----:B--2---:R-:W-:Y:S01]  /*0c50*/  @!UP0 ULEA UR6, UR7, UR6, 0x18 ;  /* 0x0000000607068291 */ /* 0x004fe2000f8ec03f */
[C---:B------:R-:W-:Y:S01]  /*0c60*/  ISETP.NE.AND P1, PT, R2.reuse, 0x3, PT ;  /* 0x000000030200780c */ /* 0x040fe20003f25270 */
[----:B------:R-:W-:Y:S01]  /*0c70*/  VOTEU.ALL UP0, P0 ;  /* 0x00000000003f7886 */ /* 0x000fe20000000000 */
[----:B0-----:R-:W-:Y:S01]  /*0c80*/  IMAD R9, R13, R22, R4 ;  /* 0x000000160d097224 */ /* 0x001fe200078e0204 */
[----:B------:R-:W-:Y:S01]  /*0c90*/  LOP3.LUT P0, RZ, R7, 0x7, RZ, 0xc0, !PT ;  /* 0x0000000707ff7812 */ /* 0x000fe2000780c0ff */
[----:B------:R-:W-:Y:S01]  /*0ca0*/  VIADD R12, R5, 0xffffffff ;  /* 0xffffffff050c7836 */ /* 0x000fe20000000000 */
[----:B------:R-:W-:-:S02]  /*0cb0*/  ISETP.EQ.OR P1, PT, R2, RZ, !P1 ;  /* 0x000000ff0200720c */ /* 0x000fc40004f22670 */
[C---:B------:R-:W-:Y:S02]  /*0cc0*/  ISETP.LT.U32.AND P0, PT, R3.reuse, 0x2, !P0 ;  /* 0x000000020300780c */ /* 0x040fe40004701070 */
[----:B------:R-:W-:Y:S02]  /*0cd0*/  @P2 LEA.HI R0, R3, R3, RZ, 0x1 ;  /* 0x0000000303002211 */ /* 0x000fe400078f08ff */
[----:B------:R-:W-:Y:S01]  /*0ce0*/  ISETP.EQ.AND P1, PT, R5, RZ, P1 ;  /* 0x000000ff0500720c */ /* 0x000fe20000f22270 */
[----:B------:R-:W0:Y:S02]  /*0cf0*/  FENCE.VIEW.ASYNC.S ;  /* 0x00000000000073c6 */ /* 0x000e240000000000 */
[----:B0-----:R0:W1:Y:S01]  /*0d00*/  @!UP0 SYNCS.EXCH.64 URZ, [UR6+0x330], UR4 ;  /* 0x00033004063f85b2 */ /* 0x0010620008000100 */
[----:B------:R-:W-:Y:S02]  /*0d10*/  @P2 SHF.R.S32.HI R0, RZ, 0x1, R0 ;  /* 0x00000001ff002819 */ /* 0x000fe40000011400 */
[----:B------:R-:W-:-:S02]  /*0d20*/  ISETP.GE.U32.AND P6, PT, R12, 0x2, PT ;  /* 0x000000020c00780c */ /* 0x000fc40003fc6070 */
[----:B------:R-:W-:Y:S01]  /*0d30*/  @P2 ISETP.NE.AND P5, PT, R0, R9, PT ;  /* 0x000000090000220c */ /* 0x000fe20003fa5270 */
[----:B------:R-:W-:Y:S01]  /*0d40*/  IMAD.MOV.U32 R9, RZ, RZ, 0x1 ;  /* 0x00000001ff097424 */ /* 0x000fe200078e00ff */
[----:B------:R-:W-:Y:S02]  /*0d50*/  SEL R6, RZ, 0x1, !P0 ;  /* 0x00000001ff067807 */ /* 0x000fe40004000000 */
[----:B------:R-:W-:Y:S02]  /*0d60*/  @P2 SEL R9, RZ, 0x1, P5 ;  /* 0x00000001ff092807 */ /* 0x000fe40002800000 */
[----:B------:R-:W-:Y:S02]  /*0d70*/  SEL R0, RZ, 0x1, !P1 ;  /* 0x00000001ff007807 */ /* 0x000fe40004800000 */
[----:B------:R-:W-:Y:S02]  /*0d80*/  LOP3.LUT R9, R9, R6, RZ, 0xc0, !PT ;  /* 0x0000000609097212 */ /* 0x000fe400078ec0ff */
[----:B------:R-:W-:Y:S01]  /*0d90*/  SEL R0, R0, 0x2, P6 ;  /* 0x0000000200007807 */ /* 0x000fe20003000000 */
[----:B------:R0:W2:Y:S01]  /*0da0*/  @!UP1 SYNCS.EXCH.64 URZ, [UR6+0x338], UR4 ;  /* 0x00033804063f95b2 */ /* 0x0000a20008000100 */
[----:B------:R-:W-:Y:S01]  /*0db0*/  NOP ;  /* 0x0000000000007918 */ /* 0x000fe20000000000 */
[----:B------:R-:W-:Y:S05]  /*0dc0*/  @!P3 BRA `(.L_x_4) ;  /* 0x000000000008b947 */ /* 0x000fea0003800000 */
[----:B-12---:R-:W-:Y:S01]  /*0dd0*/  UCGABAR_ARV ;  /* 0x00000000000079c7 */ /* 0x006fe20008000000 */
[----:B------:R-:W-:Y:S05]  /*0de0*/  BRA `(.L_x_5) ;  /* 0x0000000000047947 */ /* 0x000fea0003800000 */
.L_x_4:
[----:B-12---:R-:W-:Y:S01]  /*0df0*/  NOP ;  /* 0x0000000000007918 */ /* 0x006fe20000000000 */
.L_x_5:
[----:B------:R-:W1:Y:S01]  /*0e00*/  LDC R5, c[0x0][0x65c] ;  /* 0x00019700ff057b82 */ /* 0x000e620000000800 */
[----:B------:R-:W-:Y:S02]  /*0e10*/  IMAD.U32 R6, RZ, RZ, UR8 ;  /* 0x00000008ff067e24 */ /* 0x000fe4000f8e00ff */
[----:B------:R-:W-:Y:S01]  /*0e20*/  IMAD.MOV.U32 R7, RZ, RZ, RZ ;  /* 0x000000ffff077224 */ /* 0x000fe200078e00ff */
[----:B-1----:R-:W-:-:S13]  /*0e30*/  ISETP.NE.AND P2, PT, R5, 0x1, PT ;  /* 0x000000010500780c */ /* 0x002fda0003f45270 */
[----:B------:R-:W1:Y:S01]  /*0e40*/  @P2 LDC R19, c[0x0][0x10] ;  /* 0x00000400ff132b82 */ /* 0x000e620000000800 */
[----:B------:R-:W-:Y:S02]  /*0e50*/  @P2 IMAD.MOV.U32 R5, RZ, RZ, RZ ;  /* 0x000000ffff052224 */ /* 0x000fe400078e00ff */
[----:B------:R-:W-:-:S05]  /*0e60*/  @P2 IMAD.MOV.U32 R15, RZ, RZ, RZ ;  /* 0x000000ffff0f2224 */ /* 0x000fca00078e00ff */
[----:B------:R-:W2:Y:S01]  /*0e70*/  @!P2 LDC R17, c[0x0][0xc] ;  /* 0x00000300ff11ab82 */ /* 0x000ea20000000800 */
[----:B0-----:R-:W-:Y:S01]  /*0e80*/  ULDC UR4, c[0x0][0xc] ;  /* 0x0000030000047ab9 */ /* 0x001fe20000000800 */
[----:B------:R-:W-:Y:S01]  /*0e90*/  ULDC UR5, c[0x0][0x10] ;  /* 0x0000040000057ab9 */ /* 0x000fe20000000800 */
[----:B------:R-:W-:Y:S01]  /*0ea0*/  ULDC UR6, c[0x0][0x14] ;  /* 0x0000050000067ab9 */ /* 0x000fe20000000800 */
[----:B------:R-:W-:-:S04]  /*0eb0*/  UIMAD.WIDE.U32 UR4, UR4, UR5, URZ ;  /* 0x00000005040472a5 */ /* 0x000fc8000f8e003f */
[----:B------:R-:W-:Y:S02]  /*0ec0*/  UIMAD.WIDE.U32 UR18, UR4, UR6, URZ ;  /* 0x00000006041272a5 */ /* 0x000fe4000f8e003f */
[----:B------:R-:W-:-:S04]  /*0ed0*/  UIMAD UR13, UR5, UR6, URZ ;  /* 0x00000006050d72a4 */ /* 0x000fc8000f8e023f */
[----:B------:R-:W-:Y:S01]  /*0ee0*/  UIADD3 UR13, UR19, UR13, URZ ;  /* 0x0000000d130d7290 */ /* 0x000fe2000fffe03f */
[----:B-1----:R-:W-:-:S04]  /*0ef0*/  @P2 IMAD.WIDE.U32 R18, R19, UR8, R4 ;  /* 0x0000000813122c25 */ /* 0x002fc8000f8e0004 */
[----:B--2---:R-:W-:-:S04]  /*0f00*/  @!P2 IMAD.WIDE.U32 R16, R4, R17, R6 ;  /* 0x000000110410a225 */ /* 0x004fc800078e0006 */
[----:B------:R-:W-:Y:S02]  /*0f10*/  @P2 IMAD.MOV.U32 R6, RZ, RZ, R18 ;  /* 0x000000ffff062224 */ /* 0x000fe400078e0012 */
[----:B------:R-:W-:Y:S02]  /*0f20*/  @P2 IMAD.IADD R7, R19, 0x1, R15 ;  /* 0x0000000113072824 */ /* 0x000fe400078e020f */
[----:B------:R-:W-:Y:S02]  /*0f30*/  @!P2 IMAD.MOV.U32 R6, RZ, RZ, R16 ;  /* 0x000000ffff06a224 */ /* 0x000fe400078e0010 */
[----:B------:R-:W-:Y:S01]  /*0f40*/  @!P2 IMAD.MOV.U32 R7, RZ, RZ, R17 ;  /* 0x000000ffff07a224 */ /* 0x000fe200078e0011 */
[----:B------:R-:W-:Y:S06]  /*0f50*/  @!P3 BRA `(.L_x_6) ;  /* 0x00000000000cb947 */ /* 0x000fec0003800000 */
[----:B------:R-:W-:Y:S01]  /*0f60*/  UCGABAR_WAIT ;  /* 0x0000000000007dc7 */ /* 0x000fe20008000000 */
[----:B------:R-:W-:Y:S01]  /*0f70*/  CCTL.IVALL ;  /* 0x00000000ff00798f */ /* 0x000fe20002000000 */
[----:B------:R-:W-:Y:S05]  /*0f80*/  BRA `(.L_x_7) ;  /* 0x0000000000047947 */ /* 0x000fea0003800000 */
.L_x_6:
[----:B------:R-:W-:Y:S06]  /*0f90*/  BAR.SYNC.DEFER_BLOCKING 0x0 ;  /* 0x0000000000007b1d */ /* 0x000fec0000010000 */
.L_x_7:
[----:B------:R-:W-:Y:S05]  /*0fa0*/  @!P4 BRA `(.L_x_8) ;  /* 0x00000028002cc947 */ /* 0x000fea0003800000 */
[----:B------:R-:W-:-:S13]  /*0fb0*/  ISETP.GT.U32.AND P0, PT, R12, 0x1, PT ;  /* 0x000000010c00780c */ /* 0x000fda0003f04070 */
[----:B------:R-:W-:Y:S05]  /*0fc0*/  @P0 EXIT ;  /* 0x000000000000094d */ /* 0x000fea0003800000 */
[----:B------:R-:W-:Y:S01]  /*0fd0*/  ULDC.64 UR4, c[0x0][0x650] ;  /* 0x0001940000047ab9 */ /* 0x000fe20000000a00 */
[----:B------:R-:W-:Y:S01]  /*0fe0*/  PRMT R15, RZ, 0x7610, R15 ;  /* 0x00007610ff0f7816 */ /* 0x000fe2000000000f */
[----:B------:R-:W-:Y:S01]  /*0ff0*/  IMAD.MOV.U32 R19, RZ, RZ, -0x1 ;  /* 0xffffffffff137424 */ /* 0x000fe200078e00ff */
[----:B------:R-:W-:Y:S01]  /*1000*/  ISETP.GE.U32.AND P0, PT, R6, UR4, PT ;  /* 0x0000000406007c0c */ /* 0x000fe2000bf06070 */
[----:B------:R-:W-:Y:S02]  /*1010*/  IMAD.MOV.U32 R20, RZ, RZ, -0x1 ;  /* 0xffffffffff147424 */ /* 0x000fe400078e00ff */
[----:B------:R-:W-:Y:S01]  /*1020*/  IMAD.MOV.U32 R33, RZ, RZ, -0x1 ;  /* 0xffffffffff217424 */ /* 0x000fe200078e00ff */
[----:B------:R-:W-:-:S13]  /*1030*/  ISETP.GE.U32.AND.EX P0, PT, R7, UR5, PT, P0 ;  /* 0x0000000507007c0c */ /* 0x000fda000bf06100 */
[----:B------:R-:W-:Y:S05]  /*1040*/  @P0 BRA `(.L_x_9) ;  /* 0x0000000400240947 */ /* 0x000fea0003800000 */
[----:B------:R-:W0:Y:S01]  /*1050*/  LDC.64 R24, c[0x0][0x628] ;  /* 0x00018a00ff187b82 */ /* 0x000e220000000a00 */
[----:B------:R-:W-:Y:S02]  /*1060*/  IMAD.MOV.U32 R16, RZ, RZ, R6 ;  /* 0x000000ffff107224 */ /* 0x000fe400078e0006 */
[----:B------:R-:W-:-:S05]  /*1070*/  IMAD.MOV.U32 R17, RZ, RZ, R7 ;  /* 0x000000ffff117224 */ /* 0x000fca00078e0007 */
[----:B------:R-:W1:Y:S08]  /*1080*/  LDC R2, c[0x0][0x630] ;  /* 0x00018c00ff027b82 */ /* 0x000e700000000800 */
[----:B------:R-:W2:Y:S01]  /*1090*/  LDC.64 R26, c[0x0][0x620] ;  /* 0x00018800ff1a7b82 */ /* 0x000ea20000000a00 */
[----:B0-----:R-:W-:-:S04]  /*10a0*/  ISETP.NE.U32.AND P0, PT, R24, RZ, PT ;  /* 0x000000ff1800720c */ /* 0x001fc80003f05070 */
[----:B------:R-:W-:-:S13]  /*10b0*/  ISETP.NE.AND.EX P0, PT, R25, RZ, PT, P0 ;  /* 0x000000ff1900720c */ /* 0x000fda0003f05300 */
[----:B-12---:R-:W-:Y:S05]  /*10c0*/  @!P0 BRA `(.L_x_10) ;  /* 0x0000000000288947 */ /* 0x006fea0003800000 */
[----:B------:R-:W0:Y:S02]  /*10d0*/  LDC R15, c[0x0][0x634] ;  /* 0x00018d00ff0f7b82 */ /* 0x000e240000000800 */
[----:B0-----:R-:W-:-:S05]  /*10e0*/  IADD3 R15, P0, R6, R15, RZ ;  /* 0x0000000f060f7210 */ /* 0x001fca0007f1e0ff */
[----:B------:R-:W-:-:S04]  /*10f0*/  IMAD.X R23, RZ, RZ, R7, P0 ;  /* 0x000000ffff177224 */ /* 0x000fc800000e0607 */
[----:B------:R-:W-:-:S04]  /*1100*/  IMAD.WIDE.U32 R16, R23, R24, RZ ;  /* 0x0000001817107225 */ /* 0x000fc800078e00ff */
[----:B------:R-:W-:-:S04]  /*1110*/  IMAD.WIDE.U32 R18, P0, R15, R25, R16 ;  /* 0x000000190f127225 */ /* 0x000fc80007800010 */
[----:B------:R-:W-:-:S04]  /*1120*/  IMAD.WIDE.U32 R16, R15, R24, RZ ;  /* 0x000000180f107225 */ /* 0x000fc800078e00ff */
[----:B------:R-:W-:Y:S01]  /*1130*/  IMAD.X R21, RZ, RZ, RZ, P0 ;  /* 0x000000ffff157224 */ /* 0x000fe200000e06ff */
[----:B------:R-:W-:Y:S01]  /*1140*/  IADD3 RZ, P0, R17, R18, RZ ;  /* 0x0000001211ff7210 */ /* 0x000fe20007f1e0ff */
[----:B------:R-:W-:-:S04]  /*1150*/  IMAD.MOV.U32 R20, RZ, RZ, R19 ;  /* 0x000000ffff147224 */ /* 0x000fc800078e0013 */
[----:B------:R-:W-:-:S08]  /*1160*/  IMAD.WIDE.U32.X R16, R23, R25, R20, P0 ;  /* 0x0000001917107225 */ /* 0x000fd000000e0414 */
.L_x_10:
[----:B------:R-:W0:Y:S01]  /*1170*/  LDC.64 R28, c[0x0][0x640] ;  /* 0x00019000ff1c7b82 */ /* 0x000e220000000a00 */
[--C-:B------:R-:W-:Y:S01]  /*1180*/  SHF.R.U64 R33, R16, R2, R17.reuse ;  /* 0x0000000210217219 */ /* 0x100fe20000001211 */
[----:B------:R-:W-:Y:S01]  /*1190*/  IMAD R22, R13, R22, R4 ;  /* 0x000000160d167224 */ /* 0x000fe200078e0204 */
[----:B------:R-:W-:Y:S02]  /*11a0*/  SHF.R.U32.HI R2, RZ, R2, R17 ;  /* 0x00000002ff027219 */ /* 0x000fe40000011611 */
[----:B------:R-:W-:-:S03]  /*11b0*/  IADD3 R5, P0, RZ, -R33, RZ ;  /* 0x80000021ff057210 */ /* 0x000fc60007f1e0ff */
[----:B------:R-:W1:Y:S02]  /*11c0*/  LDC R12, c[0x0][0x618] ;  /* 0x00018600ff0c7b82 */ /* 0x000e640000000800 */
[----:B------:R-:W-:Y:S02]  /*11d0*/  IMAD.X R15, RZ, RZ, ~R2, P0 ;  /* 0x000000ffff0f7224 */ /* 0x000fe400000e0e02 */
[----:B------:R-:W-:-:S04]  /*11e0*/  IMAD.WIDE.U32 R16, R5, R26, R6 ;  /* 0x0000001a05107225 */ /* 0x000fc800078e0006 */
[----:B------:R-:W2:Y:S01]  /*11f0*/  LDC R20, c[0x0][0x608] ;  /* 0x00018200ff147b82 */ /* 0x000ea20000000800 */
[----:B------:R-:W-:Y:S02]  /*1200*/  IMAD R2, R15, R26, RZ ;  /* 0x0000001a0f027224 */ /* 0x000fe400078e02ff */
[----:B------:R-:W-:Y:S02]  /*1210*/  IMAD.MOV.U32 R15, RZ, RZ, -0x1 ;  /* 0xffffffffff0f7424 */ /* 0x000fe400078e00ff */
[----:B------:R-:W-:Y:S02]  /*1220*/  IMAD R5, R5, R27, R2 ;  /* 0x0000001b05057224 */ /* 0x000fe400078e0202 */
[----:B------:R-:W-:Y:S01]  /*1230*/  IMAD.MOV.U32 R27, RZ, RZ, 0x1 ;  /* 0x00000001ff1b7424 */ /* 0x000fe200078e00ff */
[----:B------:R-:W3:Y:S01]  /*1240*/  LDC R24, c[0x0][0x658] ;  /* 0x00019600ff187b82 */ /* 0x000ee20000000800 */
[----:B------:R-:W-:Y:S01]  /*1250*/  IMAD.IADD R5, R17, 0x1, R5 ;  /* 0x0000000111057824 */ /* 0x000fe200078e0205 */
[----:B0-----:R-:W-:-:S04]  /*1260*/  ISETP.NE.U32.AND P0, PT, R28, RZ, PT ;  /* 0x000000ff1c00720c */ /* 0x001fc80003f05070 */
[----:B------:R-:W-:Y:S02]  /*1270*/  ISETP.NE.AND.EX P0, PT, R29, RZ, PT, P0 ;  /* 0x000000ff1d00720c */ /* 0x000fe40003f05300 */
[----:B------:R-:W0:Y:S01]  /*1280*/  LDC R21, c[0x0][0x600] ;  /* 0x00018000ff157b82 */ /* 0x000e220000000800 */
[-CC-:B-1----:R-:W-:Y:S02]  /*1290*/  SHF.R.U64 R18, R16, R12.reuse, R5.reuse ;  /* 0x0000000c10127219 */ /* 0x182fe40000001205 */
[----:B------:R-:W-:-:S05]  /*12a0*/  SHF.R.U32.HI R5, RZ, R12, R5 ;  /* 0x0000000cff057219 */ /* 0x000fca0000011605 */
[----:B------:R-:W1:Y:S01]  /*12b0*/  LDC R23, c[0x0][0x648] ;  /* 0x00019200ff177b82 */ /* 0x000e620000000800 */
[-CC-:B--2---:R-:W-:Y:S02]  /*12c0*/  SHF.R.U64 R30, R18, R20.reuse, R5.reuse ;  /* 0x00000014121e7219 */ /* 0x184fe40000001205 */
[----:B------:R-:W-:-:S05]  /*12d0*/  SHF.R.U32.HI R5, RZ, R20, R5 ;  /* 0x00000014ff057219 */ /* 0x000fca0000011605 */
[----:B------:R-:W2:Y:S01]  /*12e0*/  LDC R25, c[0x0][0x638] ;  /* 0x00018e00ff197b82 */ /* 0x000ea20000000800 */
[-CC-:B---3--:R-:W-:Y:S02]  /*12f0*/  SHF.R.U64 R20, R30, R24.reuse, R5.reuse ;  /* 0x000000181e147219 */ /* 0x188fe40000001205 */
[-C--:B------:R-:W-:Y:S02]  /*1300*/  SHF.L.U32 R2, R15, R24.reuse, RZ ;  /* 0x000000180f027219 */ /* 0x080fe400000006ff */
[----:B------:R-:W-:Y:S01]  /*1310*/  SHF.R.U32.HI R5, RZ, R24, R5 ;  /* 0x00000018ff057219 */ /* 0x000fe20000011605 */
[----:B------:R-:W-:Y:S01]  /*1320*/  IMAD.MOV.U32 R4, RZ, RZ, R20 ;  /* 0x000000ffff047224 */ /* 0x000fe200078e0014 */
[----:B------:R-:W-:Y:S01]  /*1330*/  LOP3.LUT R15, RZ, R2, RZ, 0x33, !PT ;  /* 0x00000002ff0f7212 */ /* 0x000fe200078e33ff */
[----:B------:R-:W3:Y:S01]  /*1340*/  LDC R26, c[0x0][0x610] ;  /* 0x00018400ff1a7b82 */ /* 0x000ee20000000800 */
[----:B------:R-:W-:Y:S05]  /*1350*/  @!P0 BRA `(.L_x_11) ;  /* 0x0000000000288947 */ /* 0x000fea0003800000 */
[----:B------:R-:W4:Y:S02]  /*1360*/  LDC R17, c[0x0][0x64c] ;  /* 0x00019300ff117b82 */ /* 0x000f240000000800 */
[----:B----4-:R-:W-:-:S05]  /*1370*/  IADD3 R17, P0, R20, R17, RZ ;  /* 0x0000001114117210 */ /* 0x010fca0007f1e0ff */
        /* <DEDUP_REMOVED lines=8> */
.L_x_11:
[----:B-1----:R-:W-:Y:S01]  /*1400*/  SHF.R.U64 R4, R4, R23, R5 ;  /* 0x0000001704047219 */ /* 0x002fe20000001205 */
[----:B0-----:R-:W-:Y:S01]  /*1410*/  VIADD R5, R21, 0xffffffff ;  /* 0xffffffff15057836 */ /* 0x001fe20000000000 */
[----:B------:R-:W-:Y:S02]  /*1420*/  SHF.L.U32 R2, R27, R24, RZ ;  /* 0x000000181b027219 */ /* 0x000fe400000006ff */
[----:B------:R-:W-:Y:S01]  /*1430*/  LOP3.LUT R15, R30, R15, RZ, 0xc0, !PT ;  /* 0x0000000f1e0f7212 */ /* 0x000fe200078ec0ff */
[----:B------:R-:W-:Y:S01]  /*1440*/  IMAD.MOV R12, RZ, RZ, -R4 ;  /* 0x000000ffff0c7224 */ /* 0x000fe200078e0a04 */
[----:B------:R-:W-:Y:S02]  /*1450*/  SEL R11, R11, R22, !P2 ;  /* 0x000000160b0b7207 */ /* 0x000fe40005000000 */
[----:B------:R-:W-:Y:S01]  /*1460*/  LOP3.LUT R5, R18, R5, RZ, 0xc0, !PT ;  /* 0x0000000512057212 */ /* 0x000fe200078ec0ff */
[----:B------:R-:W-:Y:S02]  /*1470*/  IMAD R4, R2, R4, R15 ;  /* 0x0000000402047224 */ /* 0x000fe400078e020f */
[----:B--2---:R-:W-:-:S02]  /*1480*/  IMAD R2, R12, R25, R20 ;  /* 0x000000190c027224 */ /* 0x004fc400078e0214 */
[----:B---3--:R-:W-:Y:S02]  /*1490*/  IMAD R11, R4, R26, R11 ;  /* 0x0000001a040b7224 */ /* 0x008fe400078e020b */
[----:B------:R-:W-:Y:S02]  /*14a0*/  IMAD R2, R2, R21, R5 ;  /* 0x0000001502027224 */ /* 0x000fe400078e0205 */
[----:B------:R-:W-:-:S03]  /*14b0*/  IMAD.MOV.U32 R15, RZ, RZ, 0x1 ;  /* 0x00000001ff0f7424 */ /* 0x000fc600078e00ff */
[----:B------:R-:W-:Y:S02]  /*14c0*/  SEL R20, R2, R11, !P2 ;  /* 0x0000000b02147207 */ /* 0x000fe40005000000 */
[----:B------:R-:W-:-:S07]  /*14d0*/  SEL R19, R11, R2, !P2 ;  /* 0x000000020b137207 */ /* 0x000fce0005000000 */
.L_x_9:
[----:B------:R-:W-:-:S08]  /*14e0*/  NOP ;  /* 0x0000000000007918 */ /* 0x000fd00000000000 */
[----:B------:R-:W0:Y:S02]  /*14f0*/  USETMAXREG.TRY_ALLOC.CTAPOOL UP0, 0xe8 ;  /* 0x000000e8000079c8 */ /* 0x000e240008000600 */
[----:B0-----:R-:W-:-:S13]  /*1500*/  PLOP3.LUT P0, PT, PT, PT, UP0, 0x80, 0x0 ;  /* 0x000000000000781c */ /* 0x001fda0003f0f008 */
[----:B------:R-:W-:Y:S05]  /*1510*/  @!P0 BRA `(.L_x_9) ;  /* 0xfffffffc00f08947 */ /* 0x000fea000383ffff */
[----:B------:R-:W-:Y:S01]  /*1520*/  ULDC.64 UR4, c[0x0][0x598] ;  /* 0x0001660000047ab9 */ /* 0x000fe20000000a00 */
[----:B------:R-:W-:Y:S01]  /*1530*/  ULDC.64 UR20, c[0x0][0x208] ;  /* 0x0000820000147ab9 */ /* 0x000fe20000000a00 */
[----:B------:R-:W-:-:S04]  /*1540*/  ISETP.NE.U32.AND P0, PT, RZ, UR4, PT ;  /* 0x00000004ff007c0c */ /* 0x000fc8000bf05070 */
[----:B------:R-:W-:-:S13]  /*1550*/  ISETP.NE.AND.EX P0, PT, RZ, UR5, PT, P0 ;  /* 0x00000005ff007c0c */ /* 0x000fda000bf05300 */
[----:B------:R-:W-:Y:S05]  /*1560*/  @!P0 BRA `(.L_x_12) ;  /* 0x00000000001c8947 */ /* 0x000fea0003800000 */
[----:B------:R-:W0:Y:S02]  /*1570*/  LDC.64 R4, c[0x0][0x598] ;  /* 0x00016600ff047b82 */ /* 0x000e240000000a00 */
[----:B0-----:R-:W2:Y:S02]  /*1580*/  LDG.E.64 R4, desc[UR20][R4.64] ;  /* 0x0000001404047981 */ /* 0x001ea4000c1e1b00 */
[----:B--2---:R-:W-:-:S04]  /*1590*/  ISETP.NE.U32.AND P0, PT, R4, RZ, PT ;  /* 0x000000ff0400720c */ /* 0x004fc80003f05070 */
[----:B------:R-:W-:-:S13]  /*15a0*/  ISETP.NE.AND.EX P0, PT, R5, RZ, PT, P0 ;  /* 0x000000ff0500720c */ /* 0x000fda0003f05300 */
[----:B------:R-:W-:Y:S05]  /*15b0*/  @!P0 BRA `(.L_x_12) ;  /* 0x0000000000088947 */ /* 0x000fea0003800000 */
[----:B------:R0:W5:Y:S01]  /*15c0*/  LD.E R2, desc[UR20][R4.64] ;  /* 0x0000001404027980 */ /* 0x000162000c101900 */
[----:B------:R-:W-:Y:S05]  /*15d0*/  BRA `(.L_x_13) ;  /* 0x0000000000207947 */ /* 0x000fea0003800000 */
.L_x_12:
[----:B------:R-:W-:Y:S02]  /*15e0*/  ULDC.64 UR4, c[0x0][0x588] ;  /* 0x0001620000047ab9 */ /* 0x000fe40000000a00 */
[----:B------:R-:W-:-:S04]  /*15f0*/  ISETP.NE.U32.AND P0, PT, RZ, UR4, PT ;  /* 0x00000004ff007c0c */ /* 0x000fc8000bf05070 */
[----:B------:R-:W-:-:S13]  /*1600*/  ISETP.NE.AND.EX P0, PT, RZ, UR5, PT, P0 ;  /* 0x00000005ff007c0c */ /* 0x000fda000bf05300 */
[----:B------:R-:W-:Y:S05]  /*1610*/  @!P0 BRA `(.L_x_14) ;  /* 0x00000000000c8947 */ /* 0x000fea0003800000 */
[----:B------:R-:W0:Y:S02]  /*1620*/  LDC.64 R4, c[0x0][0x588] ;  /* 0x00016200ff047b82 */ /* 0x000e240000000a00 */
[----:B0-----:R1:W5:Y:S01]  /*1630*/  LDG.E R2, desc[UR20][R4.64] ;  /* 0x0000001404027981 */ /* 0x001362000c1e1900 */
[----:B------:R-:W-:Y:S05]  /*1640*/  BRA `(.L_x_13) ;  /* 0x0000000000047947 */ /* 0x000fea0003800000 */
.L_x_14:
[----:B------:R-:W2:Y:S02]  /*1650*/  LDC R2, c[0x0][0x580] ;  /* 0x00016000ff027b82 */ /* 0x000ea40000000800 */
.L_x_13:
[----:B------:R-:W-:Y:S02]  /*1660*/  ULDC.64 UR4, c[0x0][0x5a0] ;  /* 0x0001680000047ab9 */ /* 0x000fe40000000a00 */
[----:B------:R-:W-:-:S04]  /*1670*/  ISETP.NE.U32.AND P0, PT, RZ, UR4, PT ;  /* 0x00000004ff007c0c */ /* 0x000fc8000bf05070 */
[----:B------:R-:W-:-:S13]  /*1680*/  ISETP.NE.AND.EX P0, PT, RZ, UR5, PT, P0 ;  /* 0x00000005ff007c0c */ /* 0x000fda000bf05300 */
[----:B------:R-:W-:Y:S05]  /*1690*/  @!P0 BRA `(.L_x_15) ;  /* 0x00000000001c8947 */ /* 0x000fea0003800000 */
[----:B01----:R-:W0:Y:S02]  /*16a0*/  LDC.64 R4, c[0x0][0x5a0] ;  /* 0x00016800ff047b82 */ /* 0x003e240000000a00 */
[----:B0-----:R-:W3:Y:S02]  /*16b0*/  LDG.E.64 R4, desc[UR20][R4.64] ;  /* 0x0000001404047981 */ /* 0x001ee4000c1e1b00 */
[----:B---3--:R-:W-:-:S04]  /*16c0*/  ISETP.NE.U32.AND P0, PT, R4, RZ, PT ;  /* 0x000000ff0400720c */ /* 0x008fc80003f05070 */
[----:B------:R-:W-:-:S13]  /*16d0*/  ISETP.NE.AND.EX P0, PT, R5, RZ, PT, P0 ;  /* 0x000000ff0500720c */ /* 0x000fda0003f05300 */
[----:B------:R-:W-:Y:S05]  /*16e0*/  @!P0 BRA `(.L_x_15) ;  /* 0x0000000000088947 */ /* 0x000fea0003800000 */
[----:B------:R0:W5:Y:S01]  /*16f0*/  LD.E R12, desc[UR20][R4.64] ;  /* 0x00000014040c7980 */ /* 0x000162000c101900 */
[----:B------:R-:W-:Y:S05]  /*1700*/  BRA `(.L_x_16) ;  /* 0x0000000000207947 */ /* 0x000fea0003800000 */
.L_x_15:
[----:B------:R-:W-:Y:S02]  /*1710*/  ULDC.64 UR4, c[0x0][0x590] ;  /* 0x0001640000047ab9 */ /* 0x000fe40000000a00 */
[----:B------:R-:W-:-:S04]  /*1720*/  ISETP.NE.U32.AND P0, PT, RZ, UR4, PT ;  /* 0x00000004ff007c0c */ /* 0x000fc8000bf05070 */
[----:B------:R-:W-:-:S13]  /*1730*/  ISETP.NE.AND.EX P0, PT, RZ, UR5, PT, P0 ;  /* 0x00000005ff007c0c */ /* 0x000fda000bf05300 */
[----:B------:R-:W-:Y:S05]  /*1740*/  @!P0 BRA `(.L_x_17) ;  /* 0x00000000000c8947 */ /* 0x000fea0003800000 */
[----:B------:R-:W3:Y:S02]  /*1750*/  LDC.64 R12, c[0x0][0x590] ;  /* 0x00016400ff0c7b82 */ /* 0x000ee40000000a00 */
[----:B---3--:R3:W5:Y:S01]  /*1760*/  LDG.E R12, desc[UR20][R12.64] ;  /* 0x000000140c0c7981 */ /* 0x008762000c1e1900 */
[----:B------:R-:W-:Y:S05]  /*1770*/  BRA `(.L_x_16) ;  /* 0x0000000000047947 */ /* 0x000fea0003800000 */
.L_x_17:
[----:B------:R-:W4:Y:S02]  /*1780*/  LDC R12, c[0x0][0x584] ;  /* 0x00016100ff0c7b82 */ /* 0x000f240000000800 */
.L_x_16:
[----:B------:R-:W-:-:S13]  /*1790*/  LOP3.LUT P0, RZ, R15, 0xff, RZ, 0xc0, !PT ;  /* 0x000000ff0fff7812 */ /* 0x000fda000780c0ff */
[----:B------:R-:W-:Y:S05]  /*17a0*/  @!P0 EXIT ;  /* 0x000000000000894d */ /* 0x000fea0003800000 */
[----:B------:R-:W2:Y:S01]  /*17b0*/  LDC R15, c[0x0][0x658] ;  /* 0x00019600ff0f7b82 */ /* 0x000ea20000000800 */
[----:B------:R-:W-:Y:S01]  /*17c0*/  ULDC.64 UR6, c[0x0][0x288] ;  /* 0x0000a20000067ab9 */ /* 0x000fe20000000a00 */
[----:B------:R-:W-:Y:S01]  /*17d0*/  LOP3.LUT R14, R14, 0x1, RZ, 0xc0, !PT ;  /* 0x000000010e0e7812 */ /* 0x000fe200078ec0ff */
[----:B------:R-:W-:Y:S01]  /*17e0*/  UIADD3 UR4, UR7, 0x1f, URZ ;  /* 0x0000001f07047890 */ /* 0x000fe2000fffe03f */
[----:B01----:R-:W-:Y:S01]  /*17f0*/  SHF.R.U32.HI R5, RZ, 0x1, R8 ;  /* 0x00000001ff057819 */ /* 0x003fe20000011608 */
[----:B------:R-:W-:Y:S01]  /*1800*/  IMAD.U32 R11, RZ, RZ, UR6 ;  /* 0x00000006ff0b7e24 */ /* 0x000fe2000f8e00ff */
[----:B------:R-:W-:Y:S01]  /*1810*/  LOP3.LUT R8, R10, 0x3, RZ, 0xc0, !PT ;  /* 0x000000030a087812 */ /* 0x000fe200078ec0ff */
[----:B---3--:R-:W-:Y:S01]  /*1820*/  IMAD.SHL.U32 R13, R14, 0x40, RZ ;  /* 0x000000400e0d7824 */ /* 0x008fe200078e00ff */
[----:B------:R-:W0:Y:S01]  /*1830*/  LDC R16, c[0x0][0x600] ;  /* 0x00018000ff107b82 */ /* 0x000e220000000800 */
[----:B------:R-:W-:Y:S01]  /*1840*/  SHF.R.U32.HI R4, RZ, 0x2, R10 ;  /* 0x00000002ff047819 */ /* 0x000fe2000001160a */
[----:B------:R-:W-:Y:S01]  /*1850*/  USHF.R.S32.HI UR5, URZ, 0x1f, UR4 ;  /* 0x0000001f3f057899 */ /* 0x000fe20008011404 */
[----:B------:R-:W-:Y:S01]  /*1860*/  IMAD R8, R8, -0x2, R11 ;  /* 0xfffffffe08087824 */ /* 0x000fe200078e020b */
[----:B------:R-:W-:Y:S01]  /*1870*/  LOP3.LUT R11, R5, 0x30, RZ, 0xc0, !PT ;  /* 0x00000030050b7812 */ /* 0x000fe200078ec0ff */
[----:B------:R-:W-:Y:S01]  /*1880*/  IMAD.MOV.U32 R22, RZ, RZ, -0x1 ;  /* 0xffffffffff167424 */ /* 0x000fe200078e00ff */
[----:B------:R-:W-:Y:S01]  /*1890*/  LOP3.LUT R4, R4, 0x7, RZ, 0xc0, !PT ;  /* 0x0000000704047812 */ /* 0x000fe200078ec0ff */
[----:B------:R-:W-:Y:S01]  /*18a0*/  ULEA.HI UR5, UR5, UR4, URZ, 0x5 ;  /* 0x0000000405057291 */ /* 0x000fe2000f8f283f */
[----:B------:R-:W-:Y:S01]  /*18b0*/  IMAD.MOV.U32 R24, RZ, RZ, 0x1 ;  /* 0x00000001ff187424 */ /* 0x000fe200078e00ff */
[----:B------:R-:W-:Y:S01]  /*18c0*/  LOP3.LUT R43, R0, 0x1, RZ, 0xfc, !PT ;  /* 0x00000001002b7812 */ /* 0x000fe200078efcff */
[----:B------:R-:W-:Y:S01]  /*18d0*/  ULDC UR4, c[0x0][0x284] ;  /* 0x0000a10000047ab9 */ /* 0x000fe20000000800 */
[--C-:B------:R-:W-:Y:S01]  /*18e0*/  LOP3.LUT R5, R13, 0x40, R4.reuse, 0xe2, !PT ;  /* 0x000000400d057812 */ /* 0x100fe200078ee204 */
[----:B------:R-:W-:Y:S01]  /*18f0*/  USHF.R.S32.HI UR12, URZ, 0x5, UR5 ;  /* 0x000000053f0c7899 */ /* 0x000fe20008011405 */
[-C--:B------:R-:W-:Y:S01]  /*1900*/  IADD3 R13, RZ, -R11.reuse, -R4 ;  /* 0x8000000bff0d7210 */ /* 0x080fe20007ffe804 */
[----:B------:R-:W-:Y:S01]  /*1910*/  ULDC.64 UR6, c[0x0][0x5c8] ;  /* 0x0001720000067ab9 */ /* 0x000fe20000000a00 */
[----:B------:R-:W-:Y:S01]  /*1920*/  LOP3.LUT R4, R5, R11, RZ, 0xfc, !PT ;  /* 0x0000000b05047212 */ /* 0x000fe200078efcff */
[----:B------:R-:W-:Y:S01]  /*1930*/  UISETP.LT.AND UP0, UPT, UR12, 0x1, UPT ;  /* 0x000000010c00788c */ /* 0x000fe2000bf01270 */
[-C--:B--2---:R-:W-:Y:S01]  /*1940*/  SHF.L.U32 R17, R22, R15.reuse, RZ ;  /* 0x0000000f16117219 */ /* 0x084fe200000006ff */
[----:B------:R-:W-:Y:S01]  /*1950*/  IMAD R18, R14, -0x40, R13 ;  /* 0xffffffc00e127824 */ /* 0x000fe200078e020d */
[----:B------:R-:W-:Y:S01]  /*1960*/  SHF.L.U32 R13, R24, R15, RZ ;  /* 0x0000000f180d7219 */ /* 0x000fe200000006ff */
[----:B------:R-:W-:Y:S01]  /*1970*/  USEL UR16, UR12, 0x1, UP0 ;  /* 0x000000010c107887 */ /* 0x000fe20008000000 */
[C---:B------:R-:W-:Y:S01]  /*1980*/  LOP3.LUT R15, R10.reuse, 0x80, RZ, 0xc0, !PT ;  /* 0x000000800a0f7812 */ /* 0x040fe200078ec0ff */
[----:B------:R-:W-:Y:S01]  /*1990*/  IMAD.SHL.U32 R14, R10, 0x2, RZ ;  /* 0x000000020a0e7824 */ /* 0x000fe200078e00ff */
[----:B------:R-:W-:Y:S01]  /*19a0*/  LOP3.LUT R17, RZ, R17, RZ, 0x33, !PT ;  /* 0x00000011ff117212 */ /* 0x000fe200078e33ff */
[----:B0-----:R-:W-:Y:S01]  /*19b0*/  VIADD R16, R16, 0xffffffff ;  /* 0xffffffff10107836 */ /* 0x001fe20000000000 */
[----:B------:R-:W-:Y:S01]  /*19c0*/  SHF.R.U32.HI R15, RZ, 0x7, R15 ;  /* 0x00000007ff0f7819 */ /* 0x000fe2000001160f */
[----:B------:R-:W-:Y:S01]  /*19d0*/  IMAD.MOV.U32 R5, RZ, RZ, RZ ;  /* 0x000000ffff057224 */ /* 0x000fe200078e00ff */
[----:B------:R-:W-:Y:S01]  /*19e0*/  USHF.L.U64.HI UR14, UR6, 0x3, UR7 ;  /* 0x00000003060e7899 */ /* 0x000fe20008010207 */
[----:B------:R-:W-:Y:S01]  /*19f0*/  VIADD R18, R18, UR4 ;  /* 0x0000000412127c36 */ /* 0x000fe20008000000 */
[----:B------:R-:W-:-:S02]  /*1a00*/  USHF.L.U32 UR15, UR6, 0x3, URZ ;  /* 0x00000003060f7899 */ /* 0x000fc4000800063f */
[----:B------:R-:W-:Y:S01]  /*1a10*/  UIADD3 UR16, UR12, -UR16, URZ ;  /* 0x800000100c107290 */ /* 0x000fe2000fffe03f */
[----:B------:R-:W-:Y:S01]  /*1a20*/  UMOV UR4, URZ ;  /* 0x0000003f00047c82 */ /* 0x000fe20008000000 */
[----:B------:R-:W-:-:S10]  /*1a30*/  UMOV UR5, URZ ;  /* 0x0000003f00057c82 */ /* 0x000fd40008000000 */
.L_x_58:
[----:B------:R-:W0:Y:S01]  /*1a40*/  SHFL.IDX PT, R11, R15, RZ, 0x1f ;  /* 0x00001fff0f0b7589 */ /* 0x000e2200000e0000 */
[----:B------:R-:W1:Y:S01]  /*1a50*/  S2UR UR9, SR_CgaCtaId ;  /* 0x00000000000979c3 */ /* 0x000e620000008800 */
[----:B------:R-:W-:Y:S01]  /*1a60*/  UMOV UR8, 0x400 ;  /* 0x0000040000087882 */ /* 0x000fe20000000000 */
[----:B------:R-:W-:Y:S01]  /*1a70*/  UMOV UR17, UR5 ;  /* 0x0000000500117c82 */ /* 0x000fe20008000000 */
[----:B------:R-:W-:Y:S01]  /*1a80*/  IMAD.MOV.U32 R32, RZ, RZ, RZ ;  /* 0x000000ffff207224 */ /* 0x000fe200078e00ff */
[----:B------:R-:W-:Y:S02]  /*1a90*/  CS2R R34, SRZ ;  /* 0x0000000000227805 */ /* 0x000fe4000001ff00 */
[----:B------:R-:W-:Y:S02]  /*1aa0*/  CS2R R36, SRZ ;  /* 0x0000000000247805 */ /* 0x000fe4000001ff00 */
[----:B------:R-:W-:Y:S01]  /*1ab0*/  CS2R R38, SRZ ;  /* 0x0000000000267805 */ /* 0x000fe2000001ff00 */
[----:B------:R-:W-:Y:S01]  /*1ac0*/  IMAD.MOV.U32 R41, RZ, RZ, RZ ;  /* 0x000000ffff297224 */ /* 0x000fe200078e00ff */
[----:B--2---:R-:W2:Y:S01]  /*1ad0*/  LDC R10, c[0x0][0x28c] ;  /* 0x0000a300ff0a7b82 */ /* 0x004ea20000000800 */
[----:B---34-:R-:W-:Y:S01]  /*1ae0*/  IMAD.U32 R23, RZ, RZ, UR4 ;  /* 0x00000004ff177e24 */ /* 0x018fe2000f8e00ff */
[----:B------:R-:W-:-:S02]  /*1af0*/  CS2R R24, SRZ ;  /* 0x0000000000187805 */ /* 0x000fc4000001ff00 */
[----:B------:R-:W-:Y:S02]  /*1b00*/  CS2R R26, SRZ ;  /* 0x00000000001a7805 */ /* 0x000fe4000001ff00 */
[----:B------:R-:W-:Y:S02]  /*1b10*/  CS2R R28, SRZ ;  /* 0x00000000001c7805 */ /* 0x000fe4000001ff00 */
[----:B------:R-:W-:Y:S02]  /*1b20*/  CS2R R30, SRZ ;  /* 0x00000000001e7805 */ /* 0x000fe4000001ff00 */
[----:B0-----:R-:W-:Y:S01]  /*1b30*/  R2UR UR6, R11 ;  /* 0x000000000b0672ca */ /* 0x001fe200000e0000 */
[----:B-1----:R-:W-:Y:S01]  /*1b40*/  ULEA UR23, UR9, UR8, 0x18 ;  /* 0x0000000809177291 */ /* 0x002fe2000f8ec03f */
[----:B--2---:R-:W-:-:S11]  /*1b50*/  ISETP.GE.AND P0, PT, R10, 0x1, PT ;  /* 0x000000010a00780c */ /* 0x004fd60003f06270 */
[----:B------:R-:W-:-:S04]  /*1b60*/  ULEA.HI UR7, UR6, UR6, URZ, 0x1 ;  /* 0x0000000606077291 */ /* 0x000fc8000f8f083f */
[----:B------:R-:W-:-:S04]  /*1b70*/  ULOP3.LUT UR7, UR7, 0x1ffffe, URZ, 0xc0, !UPT ;  /* 0x001ffffe07077892 */ /* 0x000fc8000f8ec03f */
[----:B------:R-:W-:-:S03]  /*1b80*/  UIADD3 UR8, UR6, -UR7, URZ ;  /* 0x8000000706087290 */ /* 0x000fc6000fffe03f */
[----:B------:R-:W-:Y:S01]  /*1b90*/  UMOV UR6, URZ ;  /* 0x0000003f00067c82 */ /* 0x000fe20008000000 */
[----:B------:R-:W-:Y:S01]  /*1ba0*/  ULEA UR8, UR8, UR23, 0xb ;  /* 0x0000001708087291 */ /* 0x000fe2000f8e583f */
[----:B------:R-:W-:-:S03]  /*1bb0*/  UMOV UR7, URZ ;  /* 0x0000003f00077c82 */ /* 0x000fc60008000000 */
[----:B------:R-:W-:-:S04]  /*1bc0*/  UIADD3 UR8, UR8, 0x400, URZ ;  /* 0x0000040008087890 */ /* 0x000fc8000fffe03f */
[----:B------:R-:W-:-:S04]  /*1bd0*/  USHF.R.U32.HI UR8, URZ, 0x4, UR8 ;  /* 0x000000043f087899 */ /* 0x000fc80008011608 */
[----:B------:R-:W-:-:S04]  /*1be0*/  ULOP3.LUT UR8, UR8, 0x3fff, URZ, 0xc0, !UPT ;  /* 0x00003fff08087892 */ /* 0x000fc8000f8ec03f */
[----:B------:R-:W-:-:S03]  /*1bf0*/  ULOP3.LUT UR22, UR8, 0x10000, URZ, 0xfc, !UPT ;  /* 0x0001000008167892 */ /* 0x000fc6000f8efc3f */
[----:B------:R-:W-:Y:S01]  /*1c00*/  UMOV UR8, URZ ;  /* 0x0000003f00087c82 */ /* 0x000fe20008000000 */
[----:B------:R-:W-:Y:S08]  /*1c10*/  @!P0 BRA `(.L_x_18) ;  /* 0x0000000000c88947 */ /* 0x000ff00003800000 */
[----:B------:R-:W-:-:S13]  /*1c20*/  ISETP.NE.AND P3, PT, R43, 0x3, PT ;  /* 0x000000032b00780c */ /* 0x000fda0003f65270 */
[----:B------:R-:W-:Y:S05]  /*1c30*/  @!P3 BRA `(.L_x_19) ;  /* 0x000000000004b947 */ /* 0x000fea0003800000 */
[----:B------:R-:W-:Y:S01]  /*1c40*/  BPT.TRAP 0x1 ;  /* 0x000000040000795c */ /* 0x000fe20000300000 */
.L_x_19:
[----:B------:R-:W-:Y:S01]  /*1c50*/  ULEA UR6, UR5, UR23, 0x3 ;  /* 0x0000001705067291 */ /* 0x000fe2000f8e183f */
[----:B------:R-:W-:-:S05]  /*1c60*/  IMAD.U32 R10, RZ, RZ, UR4 ;  /* 0x00000004ff0a7e24 */ /* 0x000fca000f8e00ff */
[----:B------:R-:W-:-:S04]  /*1c70*/  SHF.L.U32 R10, R10, 0x1f, RZ ;  /* 0x0000001f0a0a7819 */ /* 0x000fc800000006ff */
[----:B------:R0:W1:Y:S01]  /*1c80*/  SYNCS.PHASECHK.TRANS64.TRYWAIT P1, [UR6], R10 ;  /* 0x0000000aff0075a7 */ /* 0x0000620008020146 */
[----:B------:R-:W-:Y:S05]  /*1c90*/  @!P3 BRA `(.L_x_20) ;  /* 0x000000000004b947 */ /* 0x000fea0003800000 */
[----:B------:R-:W-:Y:S01]  /*1ca0*/  BPT.TRAP 0x1 ;  /* 0x000000040000795c */ /* 0x000fe20000300000 */
.L_x_20:
[----:B-1----:R-:W-:Y:S05]  /*1cb0*/  @P1 BRA `(.L_x_21) ;  /* 0x0000000000081947 */ /* 0x002fea0003800000 */
[----:B------:R-:W1:Y:S02]  /*1cc0*/  SYNCS.PHASECHK.TRANS64.TRYWAIT P1, [UR6], R10 ;  /* 0x0000000aff0075a7 */ /* 0x000e640008020146 */
[----:B-1----:R-:W-:Y:S05]  /*1cd0*/  @!P1 BRA `(.L_x_22) ;  /* 0x0000004800ac9947 */ /* 0x002fea0003800000 */
.L_x_21:
[----:B------:R-:W-:Y:S01]  /*1ce0*/  UIADD3 UR6, UR23, 0x32400, URZ ;  /* 0x0003240017067890 */ /* 0x000fe2000fffe03f */
[----:B------:R-:W-:Y:S01]  /*1cf0*/  WARPGROUP.ARRIVE ;  /* 0x00000000000079c5 */ /* 0x000fe20000000000 */
[----:B------:R-:W-:Y:S01]  /*1d00*/  ULEA UR8, UR5, UR22, 0x8 ;  /* 0x0000001605087291 */ /* 0x000fe2000f8e403f */
[----:B------:R-:W-:Y:S01]  /*1d10*/  IMAD.MOV.U32 R32, RZ, RZ, RZ ;  /* 0x000000ffff207224 */ /* 0x000fe200078e00ff */
[----:B------:R-:W-:Y:S01]  /*1d20*/  USHF.R.U32.HI UR6, URZ, 0x4, UR6 ;  /* 0x000000043f067899 */ /* 0x000fe20008011606 */
[----:B------:R-:W-:Y:S01]  /*1d30*/  CS2R R34, SRZ ;  /* 0x0000000000227805 */ /* 0x000fe2000001ff00 */
[----:B------:R-:W-:Y:S01]  /*1d40*/  UMOV UR9, 0xc0000010 ;  /* 0xc000001000097882 */ /* 0x000fe20000000000 */
[----:B------:R-:W-:Y:S01]  /*1d50*/  UMOV UR11, 0xc0000010 ;  /* 0xc0000010000b7882 */ /* 0x000fe20000000000 */
[----:B------:R-:W-:Y:S01]  /*1d60*/  ULOP3.LUT UR6, UR6, 0x3fff, URZ, 0xc0, !UPT ;  /* 0x00003fff06067892 */ /* 0x000fe2000f8ec03f */
[----:B------:R-:W-:Y:S02]  /*1d70*/  CS2R R36, SRZ ;  /* 0x0000000000247805 */ /* 0x000fe4000001ff00 */
[----:B------:R-:W-:Y:S01]  /*1d80*/  CS2R R38, SRZ ;  /* 0x0000000000267805 */ /* 0x000fe2000001ff00 */
[----:B------:R-:W-:Y:S01]  /*1d90*/  IMAD.MOV.U32 R41, RZ, RZ, RZ ;  /* 0x000000ffff297224 */ /* 0x000fe200078e00ff */
[----:B------:R-:W-:-:S04]  /*1da0*/  ULOP3.LUT UR6, UR6, 0x10000, URZ, 0xfc, !UPT ;  /* 0x0001000006067892 */ /* 0x000fc8000f8efc3f */
[----:B------:R-:W-:-:S03]  /*1db0*/  ULEA UR10, UR5, UR6, 0x5 ;  /* 0x00000006050a7291 */ /* 0x000fc6000f8e283f */
[----:B------:R-:W-:Y:S02]  /*1dc0*/  ULDC UR6, c[0x0][0x50c] ;  /* 0x0001430000067ab9 */ /* 0x000fe40000000800 */
[----:B------:R-:W-:-:S03]  /*1dd0*/  UISETP.NE.AND UP0, UPT, UR6, 0x1, UPT ;  /* 0x000000010600788c */ /* 0x000fc6000bf05270 */
[----:B------:R-:W-:Y:S01]  /*1de0*/  UMOV UR6, 0x1 ;  /* 0x0000000100067882 */ /* 0x000fe20000000000 */
[----:B------:R-:W-:Y:S01]  /*1df0*/  USEL UR7, URZ, 0x1, UP0 ;  /* 0x000000013f077887 */ /* 0x000fe20008000000 */
[----:B------:R-:W-:Y:S05]  /*1e00*/  QGMMA.64x16x32.F32.E4M3.E4M3 R24, gdesc[UR8], RZ, !UPT, gsb0 ;  /* 0x00200000081879f3 */ /* 0x000fea000c0008ff */
[----:B------:R-:W-:-:S13]  /*1e10*/  ISETP.NE.AND P1, PT, RZ, UR7, PT ;  /* 0x00000007ff007c0c */ /* 0x000fda000bf25270 */
[----:B------:R-:W-:Y:S05]  /*1e20*/  @!P1 BRA `(.L_x_23) ;  /* 0x0000000000289947 */ /* 0x000fea0003800000 */
[----:B------:R-:W-:Y:S02]  /*1e30*/  WARPGROUP.DEPBAR.LE gsb0, 0x0 ;  /* 0x00008000000079c5 */ /* 0x000fe40000010000 */
[----:B------:R-:W-:-:S01]  /*1e40*/  FADD R41, RZ, R24 ;  /* 0x00000018ff297221 */ /* 0x000fc20000000000 */
[----:B------:R-:W-:Y:S01]  /*1e50*/  FADD R38, RZ, R25 ;  /* 0x00000019ff267221 */ /* 0x000fe20000000000 */
[----:B------:R-:W-:-:S01]  /*1e60*/  FADD R39, RZ, R26 ;  /* 0x0000001aff277221 */ /* 0x000fc20000000000 */
[----:B------:R-:W-:Y:S01]  /*1e70*/  FADD R36, RZ, R27 ;  /* 0x0000001bff247221 */ /* 0x000fe20000000000 */
[----:B------:R-:W-:-:S01]  /*1e80*/  FADD R37, RZ, R28 ;  /* 0x0000001cff257221 */ /* 0x000fc20000000000 */
[----:B------:R-:W-:Y:S01]  /*1e90*/  FADD R34, RZ, R29 ;  /* 0x0000001dff227221 */ /* 0x000fe20000000000 */
[----:B------:R-:W-:-:S01]  /*1ea0*/  FADD R35, RZ, R30 ;  /* 0x0000001eff237221 */ /* 0x000fc20000000000 */
[----:B------:R-:W-:Y:S01]  /*1eb0*/  FADD R32, RZ, R31 ;  /* 0x0000001fff207221 */ /* 0x000fe20000000000 */
[----:B------:R-:W-:-:S06]  /*1ec0*/  UMOV UR6, URZ ;  /* 0x0000003f00067c82 */ /* 0x000fcc0008000000 */
.L_x_23:
[----:B------:R-:W-:-:S04]  /*1ed0*/  UIADD3 UR17, UR5, 0x1, URZ ;  /* 0x0000000105117890 */ /* 0x000fc8000fffe03f */
[----:B------:R-:W-:-:S04]  /*1ee0*/  UISETP.NE.AND UP0, UPT, UR17, 0x32, UPT ;  /* 0x000000321100788c */ /* 0x000fc8000bf05270 */
[----:B------:R-:W-:Y:S02]  /*1ef0*/  USEL UR8, URZ, 0x1, UP0 ;  /* 0x000000013f087887 */ /* 0x000fe40008000000 */
[----:B------:R-:W-:Y:S02]  /*1f00*/  USEL UR17, UR17, URZ, UP0 ;  /* 0x0000003f11117287 */ /* 0x000fe40008000000 */
[----:B------:R-:W-:-:S06]  /*1f10*/  ULOP3.LUT UR8, UR4, UR8, URZ, 0x3c, !UPT ;  /* 0x0000000804087292 */ /* 0x000fcc000f8e3c3f */
[----:B------:R-:W-:Y:S01]  /*1f20*/  IMAD.U32 R23, RZ, RZ, UR8 ;  /* 0x00000008ff177e24 */ /* 0x000fe2000f8e00ff */
[----:B------:R-:W-:-:S06]  /*1f30*/  UMOV UR8, 0x1 ;  /* 0x0000000100087882 */ /* 0x000fcc0000000000 */
.L_x_18:
[----:B------:R-:W-:-:S06]  /*1f40*/  UISETP.GE.AND UP0, UPT, UR16, 0x1, UPT ;  /* 0x000000011000788c */ /* 0x000fcc000bf06270 */
[----:B------:R-:W-:-:S13]  /*1f50*/  PLOP3.LUT P1, PT, PT, PT, UP0, 0x80, 0x0 ;  /* 0x000000000000781c */ /* 0x000fda0003f2f008 */
[----:B------:R-:W-:Y:S05]  /*1f60*/  @!P1 BRA `(.L_x_24) ;  /* 0x0000000400049947 */ /* 0x000fea0003800000 */
[----:B01----:R-:W-:Y:S01]  /*1f70*/  IMAD.U32 R10, RZ, RZ, UR16 ;  /* 0x00000010ff0a7e24 */ /* 0x003fe2000f8e00ff */
[----:B------:R-:W-:Y:S01]  /*1f80*/  ULDC UR24, c[0x0][0x50c] ;  /* 0x0001430000187ab9 */ /* 0x000fe20000000800 */
[----:B------:R-:W-:-:S07]  /*1f90*/  IMAD.U32 R11, RZ, RZ, UR5 ;  /* 0x00000005ff0b7e24 */ /* 0x000fce000f8e00ff */
.L_x_32:
[----:B------:R-:W-:-:S13]  /*1fa0*/  ISETP.NE.AND P3, PT, R43, 0x3, PT ;  /* 0x000000032b00780c */ /* 0x000fda0003f65270 */
[----:B------:R-:W-:Y:S05]  /*1fb0*/  @!P3 BRA `(.L_x_25) ;  /* 0x000000000004b947 */ /* 0x000fea0003800000 */
[----:B------:R-:W-:Y:S01]  /*1fc0*/  BPT.TRAP 0x1 ;  /* 0x000000040000795c */ /* 0x000fe20000300000 */
.L_x_25:
[----:B------:R-:W-:Y:S01]  /*1fd0*/  ULEA UR9, UR17, UR23, 0x3 ;  /* 0x0000001711097291 */ /* 0x000fe2000f8e183f */
[----:B------:R-:W-:-:S08]  /*1fe0*/  SHF.L.U32 R21, R23, 0x1f, RZ ;  /* 0x0000001f17157819 */ /* 0x000fd000000006ff */
[----:B------:R0:W1:Y:S01]  /*1ff0*/  SYNCS.PHASECHK.TRANS64.TRYWAIT P1, [UR9], R21 ;  /* 0x00000015ff0075a7 */ /* 0x0000620008020149 */
[----:B------:R-:W-:Y:S05]  /*2000*/  @!P3 BRA `(.L_x_26) ;  /* 0x000000000004b947 */ /* 0x000fea0003800000 */
[----:B------:R-:W-:Y:S01]  /*2010*/  BPT.TRAP 0x1 ;  /* 0x000000040000795c */ /* 0x000fe20000300000 */
.L_x_26:
[----:B-1----:R-:W-:Y:S05]  /*2020*/  @P1 BRA `(.L_x_27) ;  /* 0x0000000000081947 */ /* 0x002fea0003800000 */
[----:B------:R-:W1:Y:S02]  /*2030*/  SYNCS.PHASECHK.TRANS64.TRYWAIT P1, [UR9], R21 ;  /* 0x00000015ff0075a7 */ /* 0x000e640008020149 */
[----:B-1----:R-:W-:Y:S05]  /*2040*/  @!P1 BRA `(.L_x_28) ;  /* 0x0000004400e89947 */ /* 0x002fea0003800000 */
.L_x_27:
[----:B------:R-:W-:Y:S01]  /*2050*/  UIADD3 UR9, UR23, 0x32400, URZ ;  /* 0x0003240017097890 */ /* 0x000fe2000fffe03f */
[----:B------:R-:W-:Y:S01]  /*2060*/  WARPGROUP.ARRIVE ;  /* 0x00000000000079c5 */ /* 0x000fe20000000000 */
[----:B------:R-:W-:Y:S02]  /*2070*/  UISETP.NE.AND UP0, UPT, UR7, URZ, UPT ;  /* 0x0000003f0700728c */ /* 0x000fe4000bf05270 */
[----:B------:R-:W-:Y:S02]  /*2080*/  USHF.R.U32.HI UR9, URZ, 0x4, UR9 ;  /* 0x000000043f097899 */ /* 0x000fe40008011609 */
[----:B------:R-:W-:Y:S02]  /*2090*/  USEL UR8, UR8, URZ, !UP0 ;  /* 0x0000003f08087287 */ /* 0x000fe4000c000000 */
[----:B------:R-:W-:Y:S02]  /*20a0*/  ULOP3.LUT UR9, UR9, 0x3fff, URZ, 0xc0, !UPT ;  /* 0x00003fff09097892 */ /* 0x000fe4000f8ec03f */
[----:B------:R-:W-:-:S02]  /*20b0*/  UISETP.NE.U32.AND UP0, UPT, UR8, URZ, UPT ;  /* 0x0000003f0800728c */ /* 0x000fc4000bf05070 */
[----:B------:R-:W-:Y:S02]  /*20c0*/  ULOP3.LUT UR9, UR9, 0x10000, URZ, 0xfc, !UPT ;  /* 0x0001000009097892 */ /* 0x000fe4000f8efc3f */
[----:B------:R-:W-:Y:S02]  /*20d0*/  ULEA UR8, UR17, UR22, 0x8 ;  /* 0x0000001611087291 */ /* 0x000fe4000f8e403f */
[----:B------:R-:W-:Y:S01]  /*20e0*/  ULEA UR10, UR17, UR9, 0x5 ;  /* 0x00000009110a7291 */ /* 0x000fe2000f8e283f */
[----:B------:R-:W-:Y:S02]  /*20f0*/  UMOV UR11, 0xc0000010 ;  /* 0xc0000010000b7882 */ /* 0x000fe40000000000 */
[----:B------:R-:W-:Y:S01]  /*2100*/  UMOV UR9, 0xc0000010 ;  /* 0xc000001000097882 */ /* 0x000fe20000000000 */
[----:B------:R-:W-:-:S05]  /*2110*/  UIADD3 UR6, UR6, 0x1, URZ ;  /* 0x0000000106067890 */ /* 0x000fca000fffe03f */
[----:B------:R-:W-:Y:S01]  /*2120*/  QGMMA.64x16x32.F32.E4M3.E4M3 R24, gdesc[UR8], R24, UP0, gsb0 ;  /* 0x00200000081879f3 */ /* 0x000fe2000b800818 */
[----:B------:R-:W-:-:S04]  /*2130*/  UISETP.NE.AND UP0, UPT, UR6, UR24, UPT ;  /* 0x000000180600728c */ /* 0x000fc8000bf05270 */
[----:B------:R-:W-:-:S06]  /*2140*/  USEL UR7, URZ, 0x1, UP0 ;  /* 0x000000013f077887 */ /* 0x000fcc0008000000 */
[----:B------:R-:W-:Y:S01]  /*2150*/  ISETP.NE.AND P1, PT, RZ, UR7, PT ;  /* 0x00000007ff007c0c */ /* 0x000fe2000bf25270 */
[----:B------:R-:W-:-:S12]  /*2160*/  WARPGROUP.DEPBAR.LE gsb0, 0x1 ;  /* 0x00008000000079c5 */ /* 0x000fd80000010100 */
[----:B------:R-:W-:Y:S05]  /*2170*/  @!P1 BRA `(.L_x_29) ;  /* 0x0000000000289947 */ /* 0x000fea0003800000 */
[----:B------:R-:W-:Y:S02]  /*2180*/  WARPGROUP.DEPBAR.LE gsb0, 0x0 ;  /* 0x00008000000079c5 */ /* 0x000fe40000010000 */
[----:B------:R-:W-:-:S01]  /*2190*/  FADD R41, R24, R41 ;  /* 0x0000002918297221 */ /* 0x000fc20000000000 */
[----:B------:R-:W-:Y:S01]  /*21a0*/  FADD R38, R25, R38 ;  /* 0x0000002619267221 */ /* 0x000fe20000000000 */
[----:B------:R-:W-:-:S01]  /*21b0*/  FADD R39, R26, R39 ;  /* 0x000000271a277221 */ /* 0x000fc20000000000 */
[----:B------:R-:W-:Y:S01]  /*21c0*/  FADD R36, R27, R36 ;  /* 0x000000241b247221 */ /* 0x000fe20000000000 */
[----:B------:R-:W-:-:S01]  /*21d0*/  FADD R37, R28, R37 ;  /* 0x000000251c257221 */ /* 0x000fc20000000000 */
[----:B------:R-:W-:Y:S01]  /*21e0*/  FADD R34, R29, R34 ;  /* 0x000000221d227221 */ /* 0x000fe20000000000 */
[----:B------:R-:W-:-:S01]  /*21f0*/  FADD R35, R30, R35 ;  /* 0x000000231e237221 */ /* 0x000fc20000000000 */
[----:B------:R-:W-:Y:S01]  /*2200*/  FADD R32, R32, R31 ;  /* 0x0000001f20207221 */ /* 0x000fe20000000000 */
[----:B------:R-:W-:-:S06]  /*2210*/  UMOV UR6, URZ ;  /* 0x0000003f00067c82 */ /* 0x000fcc0008000000 */
.L_x_29:
[----:B------:R-:W-:Y:S05]  /*2220*/  @!P3 BRA `(.L_x_30) ;  /* 0x000000000004b947 */ /* 0x000fea0003800000 */
[----:B------:R-:W-:Y:S01]  /*2230*/  BPT.TRAP 0x1 ;  /* 0x000000040000795c */ /* 0x000fe20000300000 */
.L_x_30:
[----:B------:R-:W-:-:S13]  /*2240*/  ISETP.NE.AND P1, PT, R9, RZ, PT ;  /* 0x000000ff0900720c */ /* 0x000fda0003f25270 */
[----:B01----:R-:W-:-:S05]  /*2250*/  @P1 LEA R21, R11, UR23, 0x3 ;  /* 0x000000170b151c11 */ /* 0x003fca000f8e18ff */
[----:B------:R-:W-:-:S05]  /*2260*/  @P1 VIADD R22, R21, 0x190 ;  /* 0x0000019015161836 */ /* 0x000fca0000000000 */
[----:B------:R-:W-:-:S04]  /*2270*/  @P1 PRMT R22, R3, 0x654, R22 ;  /* 0x0000065403161816 */ /* 0x000fc80000000016 */
[----:B------:R0:W-:Y:S01]  /*2280*/  @P1 SYNCS.ARRIVE.TRANS64.RED.A1T0 RZ, [R22+URZ], RZ ;  /* 0x000000ff16ff19a7 */ /* 0x0001e2000810043f */
[----:B------:R-:W-:-:S13]  /*2290*/  ISETP.GT.U32.AND P1, PT, R0, 0x1, PT ;  /* 0x000000010000780c */ /* 0x000fda0003f24070 */
[----:B0-----:R-:W-:Y:S05]  /*22a0*/  @P1 BRA `(.L_x_31) ;  /* 0x0000000000041947 */ /* 0x001fea0003800000 */
[----:B------:R-:W-:Y:S01]  /*22b0*/  BPT.TRAP 0x1 ;  /* 0x000000040000795c */ /* 0x000fe20000300000 */
.L_x_31:
[----:B------:R-:W-:Y:S01]  /*22c0*/  UIADD3 UR17, UR17, 0x1, URZ ;  /* 0x0000000111117890 */ /* 0x000fe2000fffe03f */
[C---:B------:R-:W-:Y:S01]  /*22d0*/  ISETP.GT.AND P3, PT, R10.reuse, 0x1, PT ;  /* 0x000000010a00780c */ /* 0x040fe20003f64270 */
[----:B------:R-:W-:Y:S02]  /*22e0*/  VIADD R11, R11, 0x1 ;  /* 0x000000010b0b7836 */ /* 0x000fe40000000000 */
[----:B------:R-:W-:Y:S01]  /*22f0*/  UISETP.NE.AND UP0, UPT, UR17, 0x32, UPT ;  /* 0x000000321100788c */ /* 0x000fe2000bf05270 */
[----:B------:R-:W-:Y:S02]  /*2300*/  VIADD R10, R10, 0xffffffff ;  /* 0xffffffff0a0a7836 */ /* 0x000fe40000000000 */
[C---:B------:R-:W-:Y:S01]  /*2310*/  ISETP.NE.AND P1, PT, R11.reuse, 0x32, PT ;  /* 0x000000320b00780c */ /* 0x040fe20003f25270 */
[----:B------:R-:W-:Y:S02]  /*2320*/  USEL UR8, URZ, 0x1, UP0 ;  /* 0x000000013f087887 */ /* 0x000fe40008000000 */
[----:B------:R-:W-:Y:S01]  /*2330*/  USEL UR17, UR17, URZ, UP0 ;  /* 0x0000003f11117287 */ /* 0x000fe20008000000 */
[----:B------:R-:W-:-:S03]  /*2340*/  SEL R11, R11, RZ, P1 ;  /* 0x000000ff0b0b7207 */ /* 0x000fc60000800000 */
[----:B------:R-:W-:Y:S01]  /*2350*/  LOP3.LUT R23, R23, UR8, RZ, 0x3c, !PT ;  /* 0x0000000817177c12 */ /* 0x000fe2000f8e3cff */
[----:B------:R-:W-:Y:S01]  /*2360*/  UMOV UR8, 0x1 ;  /* 0x0000000100087882 */ /* 0x000fe20000000000 */
[----:B------:R-:W-:Y:S06]  /*2370*/  @P3 BRA `(.L_x_32) ;  /* 0xfffffffc00083947 */ /* 0x000fec000383ffff */
.L_x_24:
[----:B------:R-:W-:-:S04]  /*2380*/  UISETP.NE.AND UP0, UPT, UR6, URZ, UPT ;  /* 0x0000003f0600728c */ /* 0x000fc8000bf05270 */
[----:B------:R-:W-:-:S06]  /*2390*/  USEL UR6, URZ, 0x1, !UP0 ;  /* 0x000000013f067887 */ /* 0x000fcc000c000000 */
[----:B------:R-:W-:-:S13]  /*23a0*/  ISETP.NE.AND P1, PT, RZ, UR6, PT ;  /* 0x00000006ff007c0c */ /* 0x000fda000bf25270 */
[----:B------:R-:W-:Y:S05]  /*23b0*/  @!P1 BRA `(.L_x_33) ;  /* 0x0000000000249947 */ /* 0x000fea0003800000 */
[----:B------:R-:W-:Y:S02]  /*23c0*/  WARPGROUP.DEPBAR.LE gsb0, 0x0 ;  /* 0x00008000000079c5 */ /* 0x000fe40000010000 */
[----:B------:R-:W-:Y:S01]  /*23d0*/  FADD R41, R24, R41 ;  /* 0x0000002918297221 */ /* 0x000fe20000000000 */
[----:B------:R-:W-:Y:S01]  /*23e0*/  FADD R38, R25, R38 ;  /* 0x0000002619267221 */ /* 0x000fe20000000000 */
[----:B------:R-:W-:Y:S01]  /*23f0*/  FADD R39, R26, R39 ;  /* 0x000000271a277221 */ /* 0x000fe20000000000 */
[----:B------:R-:W-:Y:S01]  /*2400*/  FADD R36, R27, R36 ;  /* 0x000000241b247221 */ /* 0x000fe20000000000 */
[----:B------:R-:W-:Y:S01]  /*2410*/  FADD R37, R28, R37 ;  /* 0x000000251c257221 */ /* 0x000fe20000000000 */
[----:B------:R-:W-:Y:S01]  /*2420*/  FADD R34, R29, R34 ;  /* 0x000000221d227221 */ /* 0x000fe20000000000 */
[----:B------:R-:W-:Y:S01]  /*2430*/  FADD R35, R30, R35 ;  /* 0x000000231e237221 */ /* 0x000fe20000000000 */
[----:B------:R-:W-:-:S07]  /*2440*/  FADD R32, R32, R31 ;  /* 0x0000001f20207221 */ /* 0x000fce0000000000 */
.L_x_33:
[----:B------:R-:W-:Y:S02]  /*2450*/  WARPGROUP.DEPBAR.LE gsb0, 0x0 ;  /* 0x00008000000079c5 */ /* 0x000fe40000010000 */
[----:B------:R-:W-:Y:S05]  /*2460*/  @!P0 BRA `(.L_x_34) ;  /* 0x0000000000488947 */ /* 0x000fea0003800000 */
[----:B------:R-:W-:-:S13]  /*2470*/  ISETP.NE.AND P0, PT, R43, 0x3, PT ;  /* 0x000000032b00780c */ /* 0x000fda0003f05270 */
[----:B------:R-:W-:Y:S05]  /*2480*/  @!P0 BRA `(.L_x_35) ;  /* 0x0000000000048947 */ /* 0x000fea0003800000 */
[----:B------:R-:W-:Y:S01]  /*2490*/  BPT.TRAP 0x1 ;  /* 0x000000040000795c */ /* 0x000fe20000300000 */
.L_x_35:
[----:B------:R-:W-:-:S13]  /*24a0*/  ISETP.NE.AND P0, PT, R9, RZ, PT ;  /* 0x000000ff0900720c */ /* 0x000fda0003f05270 */
[----:B------:R-:W-:-:S05]  /*24b0*/  VOTEU.ANY UP0, P0 ;  /* 0x00000000003f7886 */ /* 0x000fca0000000100 */
[----:B------:R-:W-:-:S06]  /*24c0*/  @UP0 UIADD3 UR6, UR16, UR5, URZ ;  /* 0x0000000510060290 */ /* 0x000fcc000fffe03f */
[----:B01----:R-:W-:Y:S02]  /*24d0*/  IMAD.U32 R10, RZ, RZ, UR6 ;  /* 0x00000006ff0a7e24 */ /* 0x003fe4000f8e00ff */
[----:B------:R-:W-:Y:S02]  /*24e0*/  IMAD.U32 R21, RZ, RZ, UR6 ;  /* 0x00000006ff157e24 */ /* 0x000fe4000f8e00ff */
[----:B------:R-:W-:-:S05]  /*24f0*/  @P0 IMAD.WIDE.U32 R10, R10, 0x51eb851f, RZ ;  /* 0x51eb851f0a0a0825 */ /* 0x000fca00078e00ff */
[----:B------:R-:W-:-:S05]  /*2500*/  @P0 SHF.R.U32.HI R10, RZ, 0x4, R11 ;  /* 0x00000004ff0a0819 */ /* 0x000fca000001160b */
[----:B------:R-:W-:-:S05]  /*2510*/  @P0 IMAD R10, R10, -0x32, R21 ;  /* 0xffffffce0a0a0824 */ /* 0x000fca00078e0215 */
[----:B------:R-:W-:-:S05]  /*2520*/  @P0 LEA R10, R10, UR23, 0x3 ;  /* 0x000000170a0a0c11 */ /* 0x000fca000f8e18ff */
[----:B------:R-:W-:-:S05]  /*2530*/  @P0 VIADD R10, R10, 0x190 ;  /* 0x000001900a0a0836 */ /* 0x000fca0000000000 */
[----:B------:R-:W-:-:S04]  /*2540*/  @P0 PRMT R10, R3, 0x654, R10 ;  /* 0x00000654030a0816 */ /* 0x000fc8000000000a */
[----:B------:R2:W-:Y:S01]  /*2550*/  @P0 SYNCS.ARRIVE.TRANS64.RED.A1T0 RZ, [R10+URZ], RZ ;  /* 0x000000ff0aff09a7 */ /* 0x0005e2000810043f */
[----:B------:R-:W-:-:S13]  /*2560*/  ISETP.GT.U32.AND P0, PT, R0, 0x1, PT ;  /* 0x000000010000780c */ /* 0x000fda0003f04070 */
[----:B--2---:R-:W-:Y:S05]  /*2570*/  @P0 BRA `(.L_x_34) ;  /* 0x0000000000040947 */ /* 0x004fea0003800000 */
[----:B------:R-:W-:Y:S01]  /*2580*/  BPT.TRAP 0x1 ;  /* 0x000000040000795c */ /* 0x000fe20000300000 */
.L_x_34:
[----:B------:R-:W-:Y:S01]  /*2590*/  UISETP.GE.U32.AND UP1, UPT, UR12, 0x32, UPT ;  /* 0x000000320c00788c */ /* 0x000fe2000bf26070 */
[----:B------:R-:W-:Y:S01]  /*25a0*/  IMAD.SHL.U32 R23, R20, 0x10, RZ ;  /* 0x0000001014177824 */ /* 0x000fe200078e00ff */
[----:B------:R-:W-:Y:S01]  /*25b0*/  UIADD3 UR5, UR12, UR5, URZ ;  /* 0x000000050c057290 */ /* 0x000fe2000fffe03f */
[----:B------:R-:W-:Y:S01]  /*25c0*/  IMAD.SHL.U32 R29, R19, 0x80, RZ ;  /* 0x00000080131d7824 */ /* 0x000fe200078e00ff */
[----:B------:R-:W-:Y:S01]  /*25d0*/  ULDC UR9, c[0x0][0x288] ;  /* 0x0000a20000097ab9 */ /* 0x000fe20000000800 */
[----:B------:R-:W-:Y:S01]  /*25e0*/  IMAD.MOV.U32 R28, RZ, RZ, -0x1 ;  /* 0xffffffffff1c7424 */ /* 0x000fe200078e00ff */
[----:B------:R-:W-:Y:S01]  /*25f0*/  UISETP.GT.U32.AND UP0, UPT, UR5, 0x31, UPT ;  /* 0x000000310500788c */ /* 0x000fe2000bf04070 */
[----:B------:R-:W-:-:S03]  /*2600*/  ISETP.GE.AND P0, PT, R23, UR9, PT ;  /* 0x0000000917007c0c */ /* 0x000fc6000bf06270 */
[----:B------:R-:W-:Y:S02]  /*2610*/  UISETP.LT.U32.AND UP0, UPT, UR12, 0x32, UP0 ;  /* 0x000000320c00788c */ /* 0x000fe40008701070 */
[----:B------:R-:W-:Y:S02]  /*2620*/  @UP1 UIMAD.WIDE.U32 UR6, UR5, 0x51eb851f, URZ ;  /* 0x51eb851f050618a5 */ /* 0x000fe4000f8e003f */
[----:B------:R-:W-:Y:S02]  /*2630*/  USEL UR8, URZ, 0x1, !UP0 ;  /* 0x000000013f087887 */ /* 0x000fe4000c000000 */
[----:B------:R-:W-:Y:S02]  /*2640*/  @UP1 USHF.R.U32.HI UR6, URZ, 0x4, UR7 ;  /* 0x000000043f061899 */ /* 0x000fe40008011607 */
[----:B------:R-:W-:Y:S01]  /*2650*/  ULOP3.LUT UR4, UR4, UR8, URZ, 0x3c, !UPT ;  /* 0x0000000804047292 */ /* 0x000fe2000f8e3c3f */
[----:B------:R-:W-:Y:S02]  /*2660*/  ULDC UR7, c[0x0][0x284] ;  /* 0x0000a10000077ab9 */ /* 0x000fe40000000800 */
[----:B------:R-:W-:Y:S01]  /*2670*/  ISETP.GE.OR P0, PT, R29, UR7, P0 ;  /* 0x000000071d007c0c */ /* 0x000fe20008706670 */
[----:B------:R-:W-:-:S12]  /*2680*/  @UP1 ULOP3.LUT UR4, UR4, 0x1, UR6, 0x78, !UPT ;  /* 0x0000000104041892 */ /* 0x000fd8000f8e7806 */
[----:B------:R-:W-:Y:S05]  /*2690*/  @P0 BRA `(.L_x_36) ;  /* 0x0000000800e80947 */ /* 0x000fea0003800000 */
[----:B------:R-:W2:Y:S01]  /*26a0*/  LDC.64 R30, c[0x0][0x5c0] ;  /* 0x00017000ff1e7b82 */ /* 0x000ea20000000a00 */
[----:B------:R-:W-:Y:S01]  /*26b0*/  SHF.R.S32.HI R42, RZ, 0x1f, R33 ;  /* 0x0000001fff2a7819 */ /* 0x000fe20000011421 */
[----:B------:R-:W-:Y:S01]  /*26c0*/  ULDC.64 UR6, c[0x0][0x5d0] ;  /* 0x0001740000067ab9 */ /* 0x000fe20000000a00 */
[----:B------:R-:W-:Y:S01]  /*26d0*/  LOP3.LUT R20, R23, 0x6, R14, 0xf8, !PT ;  /* 0x0000000617147812 */ /* 0x000fe200078ef80e */
[----:B------:R-:W-:Y:S01]  /*26e0*/  IMAD.WIDE R24, R19, 0x80, R4 ;  /* 0x0000008013187825 */ /* 0x000fe200078e0204 */
[----:B----45:R-:W-:Y:S01]  /*26f0*/  FSETP.NEU.AND P0, PT, R12, RZ, PT ;  /* 0x000000ff0c00720b */ /* 0x030fe20003f0d000 */
[----:B------:R-:W-:Y:S01]  /*2700*/  BSSY B0, `(.L_x_36) ;  /* 0x00000b3000007945 */ /* 0x000fe20003800000 */
[----:B------:R-:W-:Y:S01]  /*2710*/  SHF.R.S32.HI R21, RZ, 0x1f, R20 ;  /* 0x0000001fff157819 */ /* 0x000fe20000011414 */
[----:B01----:R-:W-:Y:S02]  /*2720*/  IMAD R10, R42, UR6, RZ ;  /* 0x000000062a0a7c24 */ /* 0x003fe4000f8e02ff */
[----:B------:R-:W-:-:S02]  /*2730*/  IMAD.IADD R40, R8, 0x1, -R23 ;  /* 0x0000000108287824 */ /* 0x000fc400078e0a17 */
[C---:B------:R-:W-:Y:S02]  /*2740*/  IMAD R27, R33.reuse, UR7, R10 ;  /* 0x00000007211b7c24 */ /* 0x040fe4000f8e020a */
[----:B------:R-:W-:Y:S01]  /*2750*/  IMAD.WIDE.U32 R10, R33, UR6, R20 ;  /* 0x00000006210a7c25 */ /* 0x000fe2000f8e0014 */
[----:B------:R-:W-:-:S03]  /*2760*/  ULDC.64 UR6, c[0x0][0x5c8] ;  /* 0x0001720000067ab9 */ /* 0x000fc60000000a00 */
[----:B------:R-:W-:Y:S02]  /*2770*/  IMAD.IADD R11, R11, 0x1, R27 ;  /* 0x000000010b0b7824 */ /* 0x000fe400078e021b */
[----:B------:R-:W-:Y:S02]  /*2780*/  IMAD R19, R25, UR6, RZ ;  /* 0x0000000619137c24 */ /* 0x000fe4000f8e02ff */
[----:B------:R-:W-:-:S04]  /*2790*/  IMAD.WIDE.U32 R10, R24, UR6, R10 ;  /* 0x00000006180a7c25 */ /* 0x000fc8000f8e000a */
[----:B------:R-:W-:Y:S01]  /*27a0*/  IMAD R19, R24, UR7, R19 ;  /* 0x0000000718137c24 */ /* 0x000fe2000f8e0213 */
[C---:B--2---:R-:W-:Y:S02]  /*27b0*/  IADD3 R26, P1, R10.reuse, R30, RZ ;  /* 0x0000001e0a1a7210 */ /* 0x044fe40007f3e0ff */
[----:B------:R-:W-:Y:S01]  /*27c0*/  IADD3 R10, P3, P4, R10, UR15, R30 ;  /* 0x0000000f0a0a7c10 */ /* 0x000fe2000fc7e01e */
[----:B------:R-:W-:-:S04]  /*27d0*/  IMAD.IADD R22, R11, 0x1, R19 ;  /* 0x000000010b167824 */ /* 0x000fc800078e0213 */
[C-C-:B------:R-:W-:Y:S01]  /*27e0*/  IMAD.X R27, R22.reuse, 0x1, R31.reuse, P1 ;  /* 0x00000001161b7824 */ /* 0x140fe200008e061f */
[----:B------:R-:W-:Y:S01]  /*27f0*/  IADD3.X R11, R22, UR14, R31, P3, P4 ;  /* 0x0000000e160b7c10 */ /* 0x000fe20009fe841f */
[----:B------:R-:W-:Y:S01]  /*2800*/  IMAD.IADD R31, R18, 0x1, -R29 ;  /* 0x00000001121f7824 */ /* 0x000fe200078e0a1d */
[----:B------:R-:W-:Y:S06]  /*2810*/  @!P0 BRA `(.L_x_37) ;  /* 0x0000000400fc8947 */ /* 0x000fec0003800000 */
[----:B------:R-:W-:Y:S01]  /*2820*/  ULDC.64 UR6, c[0x0][0x5b8] ;  /* 0x00016e0000067ab9 */ /* 0x000fe20000000a00 */
[----:B------:R-:W-:Y:S01]  /*2830*/  ISETP.GE.AND P0, PT, R31, 0x1, PT ;  /* 0x000000011f00780c */ /* 0x000fe20003f06270 */
[----:B------:R-:W-:Y:S01]  /*2840*/  IMAD R30, R42, UR6, RZ ;  /* 0x000000062a1e7c24 */ /* 0x000fe2000f8e02ff */
[----:B------:R-:W-:Y:S01]  /*2850*/  ULDC.64 UR8, c[0x0][0x5a8] ;  /* 0x00016a0000087ab9 */ /* 0x000fe20000000a00 */
[C---:B------:R-:W-:Y:S01]  /*2860*/  IMAD.WIDE.U32 R22, R33.reuse, UR6, R20 ;  /* 0x0000000621167c25 */ /* 0x040fe2000f8e0014 */
[----:B------:R-:W-:Y:S01]  /*2870*/  ISETP.LT.OR P4, PT, R40, 0x1, !P0 ;  /* 0x000000012800780c */ /* 0x000fe20004781670 */
[----:B------:R-:W-:Y:S02]  /*2880*/  BSSY B1, `(.L_x_38) ;  /* 0x000000c000017945 */ /* 0x000fe40003800000 */
[----:B------:R-:W-:Y:S01]  /*2890*/  IMAD R33, R33, UR7, R30 ;  /* 0x0000000721217c24 */ /* 0x000fe2000f8e021e */
[----:B------:R-:W-:Y:S02]  /*28a0*/  ULDC.64 UR6, c[0x0][0x5b0] ;  /* 0x00016c0000067ab9 */ /* 0x000fe40000000a00 */
[----:B------:R-:W-:-:S02]  /*28b0*/  IMAD R19, R25, UR6, RZ ;  /* 0x0000000619137c24 */ /* 0x000fc4000f8e02ff */
[----:B------:R-:W-:Y:S02]  /*28c0*/  IMAD.IADD R23, R23, 0x1, R33 ;  /* 0x0000000117177824 */ /* 0x000fe400078e0221 */
[C---:B------:R-:W-:Y:S02]  /*28d0*/  IMAD R19, R24.reuse, UR7, R19 ;  /* 0x0000000718137c24 */ /* 0x040fe4000f8e0213 */
[----:B------:R-:W-:-:S03]  /*28e0*/  IMAD.WIDE.U32 R20, R24, UR6, R22 ;  /* 0x0000000618147c25 */ /* 0x000fc6000f8e0016 */
[----:B------:R-:W-:-:S04]  /*28f0*/  IADD3 R20, P1, R20, UR8, RZ ;  /* 0x0000000814147c10 */ /* 0x000fc8000ff3e0ff */
[--C-:B------:R-:W-:Y:S02]  /*2900*/  IADD3.X R21, R21, UR9, R19.reuse, P1, !PT ;  /* 0x0000000915157c10 */ /* 0x100fe40008ffe413 */
[----:B------:R-:W-:Y:S01]  /*2910*/  PRMT R19, RZ, 0x7610, R19 ;  /* 0x00007610ff137816 */ /* 0x000fe20000000013 */
[----:B------:R-:W-:Y:S06]  /*2920*/  @P4 BRA `(.L_x_39) ;  /* 0x0000000000044947 */ /* 0x000fec0003800000 */
[----:B------:R0:W5:Y:S02]  /*2930*/  LDG.E.U8 R19, desc[UR20][R20.64] ;  /* 0x0000001414137981 */ /* 0x000164000c1e1100 */
.L_x_39:
[----:B------:R-:W-:Y:S05]  /*2940*/  BSYNC B1 ;  /* 0x0000000000017941 */ /* 0x000fea0003800000 */
.L_x_38:
[----:B-----5:R-:W-:Y:S01]  /*2950*/  LOP3.LUT R19, R19, 0xff, RZ, 0xc0, !PT ;  /* 0x000000ff13137812 */ /* 0x020fe200078ec0ff */
[----:B------:R-:W-:Y:S01]  /*2960*/  BSSY B1, `(.L_x_40) ;  /* 0x000000b000017945 */ /* 0x000fe20003800000 */
[----:B------:R-:W-:Y:S02]  /*2970*/  ISETP.LT.OR P3, PT, R40, 0x2, !P0 ;  /* 0x000000022800780c */ /* 0x000fe40004761670 */
[----:B------:R-:W-:-:S05]  /*2980*/  F2FP.F16.E4M3.UNPACK_B R19, R19 ;  /* 0x00000013ff13723e */ /* 0x000fca00020006ff */
[----:B------:R-:W-:-:S05]  /*2990*/  HADD2.F32 R19, -RZ, R19.H0_H0 ;  /* 0x20000013ff137230 */ /* 0x000fca0000004100 */
[----:B------:R-:W-:Y:S01]  /*29a0*/  FMUL R30, R19, R12 ;  /* 0x0000000c131e7220 */ /* 0x000fe20000400000 */
[----:B------:R-:W-:-:S03]  /*29b0*/  PRMT R19, RZ, 0x7610, R19 ;  /* 0x00007610ff137816 */ /* 0x000fc60000000013 */
[----:B------:R-:W-:-:S05]  /*29c0*/  FFMA R30, R41, R2, R30 ;  /* 0x00000002291e7223 */ /* 0x000fca000000001e */
[----:B------:R-:W-:-:S05]  /*29d0*/  F2FP.SATFINITE.E4M3.F32.PACK_AB_MERGE_C R29, RZ, R30, RZ ;  /* 0x0000001eff1d723e */ /* 0x000fca00048070ff */
[----:B------:R1:W-:Y:S01]  /*29e0*/  @!P4 STG.E.U8 desc[UR20][R26.64], R29 ;  /* 0x0000001d1a00c986 */ /* 0x0003e2000c101114 */
[----:B------:R-:W-:Y:S05]  /*29f0*/  @P3 BRA `(.L_x_41) ;  /* 0x0000000000043947 */ /* 0x000fea0003800000 */
[----:B------:R2:W5:Y:S02]  /*2a00*/  LDG.E.U8 R19, desc[UR20][R20.64+0x1] ;  /* 0x0000011414137981 */ /* 0x000564000c1e1100 */
.L_x_41:
[----:B------:R-:W-:Y:S05]  /*2a10*/  BSYNC B1 ;  /* 0x0000000000017941 */ /* 0x000fea0003800000 */
.L_x_40:
[----:B-----5:R-:W-:Y:S01]  /*2a20*/  LOP3.LUT R19, R19, 0xff, RZ, 0xc0, !PT ;  /* 0x000000ff13137812 */ /* 0x020fe200078ec0ff */
[----:B------:R-:W-:Y:S01]  /*2a30*/  BSSY B1, `(.L_x_42) ;  /* 0x0000013000017945 */ /* 0x000fe20003800000 */
[----:B-1----:R-:W-:Y:S02]  /*2a40*/  IADD3 R29, P1, R24, 0x8, RZ ;  /* 0x00000008181d7810 */ /* 0x002fe40007f3e0ff */
[----:B------:R-:W-:-:S03]  /*2a50*/  F2FP.F16.E4M3.UNPACK_B R19, R19 ;  /* 0x00000013ff13723e */ /* 0x000fc600020006ff */
[----:B------:R-:W-:Y:S01]  /*2a60*/  IMAD.X R24, RZ, RZ, R25, P1 ;  /* 0x000000ffff187224 */ /* 0x000fe200008e0619 */
[----:B------:R-:W-:Y:S01]  /*2a70*/  ISETP.GE.AND P1, PT, R31, 0x9, PT ;  /* 0x000000091f00780c */ /* 0x000fe20003f26270 */
[----:B------:R-:W-:Y:S02]  /*2a80*/  HADD2.F32 R19, -RZ, R19.H0_H0 ;  /* 0x20000013ff137230 */ /* 0x000fe40000004100 */
[----:B------:R-:W-:Y:S01]  /*2a90*/  IMAD R24, R24, UR6, RZ ;  /* 0x0000000618187c24 */ /* 0x000fe2000f8e02ff */
[----:B------:R-:W-:Y:S01]  /*2aa0*/  ISETP.LT.OR P5, PT, R40, 0x1, !P1 ;  /* 0x000000012800780c */ /* 0x000fe20004fa1670 */
[----:B------:R-:W-:-:S04]  /*2ab0*/  IMAD.WIDE.U32 R22, R29, UR6, R22 ;  /* 0x000000061d167c25 */ /* 0x000fc8000f8e0016 */
[----:B------:R-:W-:Y:S01]  /*2ac0*/  FMUL R19, R19, R12 ;  /* 0x0000000c13137220 */ /* 0x000fe20000400000 */
[----:B------:R-:W-:-:S03]  /*2ad0*/  IMAD R29, R29, UR7, R24 ;  /* 0x000000071d1d7c24 */ /* 0x000fc6000f8e0218 */
[----:B------:R-:W-:Y:S01]  /*2ae0*/  FFMA R19, R38, R2, R19 ;  /* 0x0000000226137223 */ /* 0x000fe20000000013 */
[----:B------:R-:W-:-:S04]  /*2af0*/  IADD3 R22, P4, R22, UR8, RZ ;  /* 0x0000000816167c10 */ /* 0x000fc8000ff9e0ff */
[----:B------:R-:W-:Y:S02]  /*2b00*/  F2FP.SATFINITE.E4M3.F32.PACK_AB_MERGE_C R25, RZ, R19, RZ ;  /* 0x00000013ff19723e */ /* 0x000fe400048070ff */
[----:B------:R-:W-:Y:S02]  /*2b10*/  IADD3.X R23, R23, UR9, R29, P4, !PT ;  /* 0x0000000917177c10 */ /* 0x000fe4000a7fe41d */
[----:B------:R-:W-:Y:S01]  /*2b20*/  PRMT R19, RZ, 0x7610, R19 ;  /* 0x00007610ff137816 */ /* 0x000fe20000000013 */
[----:B------:R1:W-:Y:S01]  /*2b30*/  @!P3 STG.E.U8 desc[UR20][R26.64+0x1], R25 ;  /* 0x000001191a00b986 */ /* 0x0003e2000c101114 */
[----:B------:R-:W-:Y:S05]  /*2b40*/  @P5 BRA `(.L_x_43) ;  /* 0x0000000000045947 */ /* 0x000fea0003800000 */
[----:B------:R3:W5:Y:S02]  /*2b50*/  LDG.E.U8 R19, desc[UR20][R22.64] ;  /* 0x0000001416137981 */ /* 0x000764000c1e1100 */
.L_x_43:
[----:B------:R-:W-:Y:S05]  /*2b60*/  BSYNC B1 ;  /* 0x0000000000017941 */ /* 0x000fea0003800000 */
.L_x_42:
        /* <DEDUP_REMOVED lines=8> */
[----:B-1----:R-:W-:-:S05]  /*2bf0*/  F2FP.SATFINITE.E4M3.F32.PACK_AB_MERGE_C R25, RZ, R24, RZ ;  /* 0x00000018ff19723e */ /* 0x002fca00048070ff */
[----:B------:R1:W-:Y:S01]  /*2c00*/  @!P5 STG.E.U8 desc[UR20][R10.64], R25 ;  /* 0x000000190a00d986 */ /* 0x0003e2000c101114 */
[----:B------:R-:W-:Y:S05]  /*2c10*/  @P3 BRA `(.L_x_45) ;  /* 0x0000000000043947 */ /* 0x000fea0003800000 */
[----:B------:R4:W5:Y:S02]  /*2c20*/  LDG.E.U8 R19, desc[UR20][R22.64+0x1] ;  /* 0x0000011416137981 */ /* 0x000964000c1e1100 */
.L_x_45:
[----:B------:R-:W-:Y:S05]  /*2c30*/  BSYNC B1 ;  /* 0x0000000000017941 */ /* 0x000fea0003800000 */
.L_x_44:
[----:B-----5:R-:W-:Y:S01]  /*2c40*/  LOP3.LUT R19, R19, 0xff, RZ, 0xc0, !PT ;  /* 0x000000ff13137812 */ /* 0x020fe200078ec0ff */
[----:B------:R-:W-:Y:S01]  /*2c50*/  BSSY B1, `(.L_x_46) ;  /* 0x000000b000017945 */ /* 0x000fe20003800000 */
[----:B------:R-:W-:Y:S02]  /*2c60*/  ISETP.LT.OR P4, PT, R40, 0x9, !P0 ;  /* 0x000000092800780c */ /* 0x000fe40004781670 */
[----:B------:R-:W-:-:S05]  /*2c70*/  F2FP.F16.E4M3.UNPACK_B R19, R19 ;  /* 0x00000013ff13723e */ /* 0x000fca00020006ff */
[----:B------:R-:W-:-:S05]  /*2c80*/  HADD2.F32 R19, -RZ, R19.H0_H0 ;  /* 0x20000013ff137230 */ /* 0x000fca0000004100 */
[----:B------:R-:W-:-:S04]  /*2c90*/  FMUL R19, R19, R12 ;  /* 0x0000000c13137220 */ /* 0x000fc80000400000 */
[----:B------:R-:W-:-:S05]  /*2ca0*/  FFMA R19, R36, R2, R19 ;  /* 0x0000000224137223 */ /* 0x000fca0000000013 */
[----:B-1----:R-:W-:Y:S02]  /*2cb0*/  F2FP.SATFINITE.E4M3.F32.PACK_AB_MERGE_C R25, RZ, R19, RZ ;  /* 0x00000013ff19723e */ /* 0x002fe400048070ff */
[----:B------:R-:W-:-:S03]  /*2cc0*/  PRMT R19, RZ, 0x7610, R19 ;  /* 0x00007610ff137816 */ /* 0x000fc60000000013 */
[----:B------:R1:W-:Y:S01]  /*2cd0*/  @!P3 STG.E.U8 desc[UR20][R10.64+0x1], R25 ;  /* 0x000001190a00b986 */ /* 0x0003e2000c101114 */
[----:B------:R-:W-:Y:S05]  /*2ce0*/  @P4 BRA `(.L_x_47) ;  /* 0x0000000000044947 */ /* 0x000fea0003800000 */
[----:B------:R0:W5:Y:S02]  /*2cf0*/  LDG.E.U8 R19, desc[UR20][R20.64+0x8] ;  /* 0x0000081414137981 */ /* 0x000164000c1e1100 */
.L_x_47:
[----:B------:R-:W-:Y:S05]  /*2d00*/  BSYNC B1 ;  /* 0x0000000000017941 */ /* 0x000fea0003800000 */
.L_x_46:
        /* <DEDUP_REMOVED lines=12> */
.L_x_49:
[----:B------:R-:W-:Y:S05]  /*2dd0*/  BSYNC B1 ;  /* 0x0000000000017941 */ /* 0x000fea0003800000 */
.L_x_48:
[----:B-----5:R-:W-:Y:S01]  /*2de0*/  LOP3.LUT R19, R19, 0xff, RZ, 0xc0, !PT ;  /* 0x000000ff13137812 */ /* 0x020fe200078ec0ff */
[----:B------:R-:W-:Y:S01]  /*2df0*/  BSSY B1, `(.L_x_50) ;  /* 0x000000b000017945 */ /* 0x000fe20003800000 */
[----:B------:R-:W-:Y:S02]  /*2e00*/  ISETP.LT.OR P3, PT, R40, 0x9, !P1 ;  /* 0x000000092800780c */ /* 0x000fe40004f61670 */
[----:B------:R-:W-:-:S05]  /*2e10*/  F2FP.F16.E4M3.UNPACK_B R19, R19 ;  /* 0x00000013ff13723e */ /* 0x000fca00020006ff */
[----:B------:R-:W-:-:S05]  /*2e20*/  HADD2.F32 R19, -RZ, R19.H0_H0 ;  /* 0x20000013ff137230 */ /* 0x000fca0000004100 */
[----:B------:R-:W-:-:S04]  /*2e30*/  FMUL R19, R19, R12 ;  /* 0x0000000c13137220 */ /* 0x000fc80000400000 */
[----:B------:R-:W-:-:S05]  /*2e40*/  FFMA R19, R34, R2, R19 ;  /* 0x0000000222137223 */ /* 0x000fca0000000013 */
[----:B0-2---:R-:W-:Y:S02]  /*2e50*/  F2FP.SATFINITE.E4M3.F32.PACK_AB_MERGE_C R21, RZ, R19, RZ ;  /* 0x00000013ff15723e */ /* 0x005fe400048070ff */
[----:B------:R-:W-:-:S03]  /*2e60*/  PRMT R19, RZ, 0x7610, R19 ;  /* 0x00007610ff137816 */ /* 0x000fc60000000013 */
[----:B------:R0:W-:Y:S01]  /*2e70*/  @!P0 STG.E.U8 desc[UR20][R26.64+0x9], R21 ;  /* 0x000009151a008986 */ /* 0x0001e2000c101114 */
[----:B------:R-:W-:Y:S05]  /*2e80*/  @P3 BRA `(.L_x_51) ;  /* 0x0000000000043947 */ /* 0x000fea0003800000 */
[----:B------:R2:W5:Y:S02]  /*2e90*/  LDG.E.U8 R19, desc[UR20][R22.64+0x8] ;  /* 0x0000081416137981 */ /* 0x000564000c1e1100 */
.L_x_51:
[----:B------:R-:W-:Y:S05]  /*2ea0*/  BSYNC B1 ;  /* 0x0000000000017941 */ /* 0x000fea0003800000 */
.L_x_50:
        /* <DEDUP_REMOVED lines=8> */
[----:B0-----:R-:W-:-:S05]  /*2f30*/  F2FP.SATFINITE.E4M3.F32.PACK_AB_MERGE_C R21, RZ, R20, RZ ;  /* 0x00000014ff15723e */ /* 0x001fca00048070ff */
[----:B------:R0:W-:Y:S01]  /*2f40*/  @!P3 STG.E.U8 desc[UR20][R10.64+0x8], R21 ;  /* 0x000008150a00b986 */ /* 0x0001e2000c101114 */
[----:B------:R-:W-:Y:S05]  /*2f50*/  @P1 BRA `(.L_x_53) ;  /* 0x0000000000041947 */ /* 0x000fea0003800000 */
[----:B------:R0:W5:Y:S02]  /*2f60*/  LDG.E.U8 R19, desc[UR20][R22.64+0x9] ;  /* 0x0000091416137981 */ /* 0x000164000c1e1100 */
.L_x_53:
[----:B------:R-:W-:Y:S05]  /*2f70*/  BSYNC B1 ;  /* 0x0000000000017941 */ /* 0x000fea0003800000 */
.L_x_52:
[----:B------:R-:W-:Y:S05]  /*2f80*/  @P1 BRA `(.L_x_54) ;  /* 0x0000000000a81947 */ /* 0x000fea0003800000 */
[----:B-----5:R-:W-:-:S04]  /*2f90*/  LOP3.LUT R19, R19, 0xff, RZ, 0xc0, !PT ;  /* 0x000000ff13137812 */ /* 0x020fc800078ec0ff */
[----:B------:R-:W-:-:S05]  /*2fa0*/  F2FP.F16.E4M3.UNPACK_B R19, R19 ;  /* 0x00000013ff13723e */ /* 0x000fca00020006ff */
[----:B------:R-:W-:-:S05]  /*2fb0*/  HADD2.F32 R19, -RZ, R19.H0_H0 ;  /* 0x20000013ff137230 */ /* 0x000fca0000004100 */
[----:B------:R-:W-:-:S04]  /*2fc0*/  FMUL R19, R19, R12 ;  /* 0x0000000c13137220 */ /* 0x000fc80000400000 */
[----:B------:R-:W-:-:S05]  /*2fd0*/  FFMA R19, R32, R2, R19 ;  /* 0x0000000220137223 */ /* 0x000fca0000000013 */
[----:B------:R-:W-:-:S05]  /*2fe0*/  F2FP.SATFINITE.E4M3.F32.PACK_AB_MERGE_C R19, RZ, R19, RZ ;  /* 0x00000013ff13723e */ /* 0x000fca00048070ff */
[----:B------:R0:W-:Y:S01]  /*2ff0*/  STG.E.U8 desc[UR20][R10.64+0x9], R19 ;  /* 0x000009130a007986 */ /* 0x0001e2000c101114 */
[----:B------:R-:W-:Y:S05]  /*3000*/  BRA `(.L_x_54) ;  /* 0x0000000000887947 */ /* 0x000fea0003800000 */
.L_x_37:
[----:B------:R-:W-:Y:S01]  /*3010*/  ISETP.GE.AND P1, PT, R31, 0x1, PT ;  /* 0x000000011f00780c */ /* 0x000fe20003f26270 */
[-C--:B------:R-:W-:Y:S01]  /*3020*/  FMUL R41, R41, R2.reuse ;  /* 0x0000000229297220 */ /* 0x080fe20000400000 */
[-C--:B------:R-:W-:Y:S01]  /*3030*/  FMUL R38, R38, R2.reuse ;  /* 0x0000000226267220 */ /* 0x080fe20000400000 */
[----:B------:R-:W-:Y:S01]  /*3040*/  ISETP.GE.AND P0, PT, R31, 0x9, PT ;  /* 0x000000091f00780c */ /* 0x000fe20003f06270 */
[-C--:B------:R-:W-:Y:S01]  /*3050*/  FMUL R39, R39, R2.reuse ;  /* 0x0000000227277220 */ /* 0x080fe20000400000 */
[----:B------:R-:W-:Y:S01]  /*3060*/  ISETP.LT.OR P4, PT, R40, 0x1, !P1 ;  /* 0x000000012800780c */ /* 0x000fe20004f81670 */
[-C--:B------:R-:W-:Y:S01]  /*3070*/  FMUL R36, R36, R2.reuse ;  /* 0x0000000224247220 */ /* 0x080fe20000400000 */
[----:B------:R-:W-:Y:S01]  /*3080*/  ISETP.LT.OR P5, PT, R40, 0x2, !P1 ;  /* 0x000000022800780c */ /* 0x000fe20004fa1670 */
[-C--:B------:R-:W-:Y:S01]  /*3090*/  FMUL R37, R37, R2.reuse ;  /* 0x0000000225257220 */ /* 0x080fe20000400000 */
[----:B------:R-:W-:Y:S01]  /*30a0*/  F2FP.SATFINITE.E4M3.F32.PACK_AB_MERGE_C R41, RZ, R41, RZ ;  /* 0x00000029ff29723e */ /* 0x000fe200048070ff */
[----:B------:R-:W-:Y:S01]  /*30b0*/  FMUL R34, R34, R2 ;  /* 0x0000000222227220 */ /* 0x000fe20000400000 */
[----:B------:R-:W-:Y:S01]  /*30c0*/  F2FP.SATFINITE.E4M3.F32.PACK_AB_MERGE_C R19, RZ, R38, RZ ;  /* 0x00000026ff13723e */ /* 0x000fe200048070ff */
[-C--:B------:R-:W-:Y:S01]  /*30d0*/  FMUL R35, R35, R2.reuse ;  /* 0x0000000223237220 */ /* 0x080fe20000400000 */
[----:B------:R-:W-:Y:S01]  /*30e0*/  ISETP.LT.OR P3, PT, R40, 0x1, !P0 ;  /* 0x000000012800780c */ /* 0x000fe20004761670 */
[----:B------:R-:W-:Y:S01]  /*30f0*/  FMUL R32, R32, R2 ;  /* 0x0000000220207220 */ /* 0x000fe20000400000 */
[----:B------:R-:W-:-:S02]  /*3100*/  ISETP.LT.OR P6, PT, R40, 0x9, !P0 ;  /* 0x000000092800780c */ /* 0x000fc400047c1670 */
[----:B------:R-:W-:Y:S01]  /*3110*/  F2FP.SATFINITE.E4M3.F32.PACK_AB_MERGE_C R39, RZ, R39, RZ ;  /* 0x00000027ff27723e */ /* 0x000fe200048070ff */
[----:B------:R-:W-:Y:S01]  /*3120*/  @!P4 STG.E.U8 desc[UR20][R26.64], R41 ;  /* 0x000000291a00c986 */ /* 0x000fe2000c101114 */
[C---:B------:R-:W-:Y:S02]  /*3130*/  ISETP.LT.OR P4, PT, R40.reuse, 0x9, !P1 ;  /* 0x000000092800780c */ /* 0x040fe40004f81670 */
[C---:B------:R-:W-:Y:S01]  /*3140*/  ISETP.LT.OR P1, PT, R40.reuse, 0xa, !P1 ;  /* 0x0000000a2800780c */ /* 0x040fe20004f21670 */
[----:B------:R0:W-:Y:S01]  /*3150*/  @!P5 STG.E.U8 desc[UR20][R26.64+0x1], R19 ;  /* 0x000001131a00d986 */ /* 0x0001e2000c101114 */
[C---:B------:R-:W-:Y:S02]  /*3160*/  ISETP.LT.OR P5, PT, R40.reuse, 0x2, !P0 ;  /* 0x000000022800780c */ /* 0x040fe400047a1670 */
[----:B------:R-:W-:Y:S01]  /*3170*/  ISETP.LT.OR P0, PT, R40, 0xa, !P0 ;  /* 0x0000000a2800780c */ /* 0x000fe20004701670 */
[----:B------:R1:W-:Y:S01]  /*3180*/  @!P3 STG.E.U8 desc[UR20][R10.64], R39 ;  /* 0x000000270a00b986 */ /* 0x0003e2000c101114 */
[----:B------:R-:W-:-:S02]  /*3190*/  F2FP.SATFINITE.E4M3.F32.PACK_AB_MERGE_C R37, RZ, R37, RZ ;  /* 0x00000025ff25723e */ /* 0x000fc400048070ff */
[----:B------:R-:W-:Y:S02]  /*31a0*/  F2FP.SATFINITE.E4M3.F32.PACK_AB_MERGE_C R21, RZ, R34, RZ ;  /* 0x00000022ff15723e */ /* 0x000fe400048070ff */
[----:B------:R-:W-:Y:S02]  /*31b0*/  F2FP.SATFINITE.E4M3.F32.PACK_AB_MERGE_C R35, RZ, R35, RZ ;  /* 0x00000023ff23723e */ /* 0x000fe400048070ff */
[----:B------:R-:W-:Y:S02]  /*31c0*/  F2FP.SATFINITE.E4M3.F32.PACK_AB_MERGE_C R23, RZ, R32, RZ ;  /* 0x00000020ff17723e */ /* 0x000fe400048070ff */
[----:B0-----:R-:W-:-:S05]  /*31d0*/  F2FP.SATFINITE.E4M3.F32.PACK_AB_MERGE_C R19, RZ, R36, RZ ;  /* 0x00000024ff13723e */ /* 0x001fca00048070ff */
[----:B------:R1:W-:Y:S04]  /*31e0*/  @!P5 STG.E.U8 desc[UR20][R10.64+0x1], R19 ;  /* 0x000001130a00d986 */ /* 0x0003e8000c101114 */
[----:B------:R1:W-:Y:S04]  /*31f0*/  @!P4 STG.E.U8 desc[UR20][R26.64+0x8], R37 ;  /* 0x000008251a00c986 */ /* 0x0003e8000c101114 */
[----:B------:R1:W-:Y:S04]  /*3200*/  @!P1 STG.E.U8 desc[UR20][R26.64+0x9], R21 ;  /* 0x000009151a009986 */ /* 0x0003e8000c101114 */
[----:B------:R1:W-:Y:S04]  /*3210*/  @!P6 STG.E.U8 desc[UR20][R10.64+0x8], R35 ;  /* 0x000008230a00e986 */ /* 0x0003e8000c101114 */
[----:B------:R1:W-:Y:S02]  /*3220*/  @!P0 STG.E.U8 desc[UR20][R10.64+0x9], R23 ;  /* 0x000009170a008986 */ /* 0x0003e4000c101114 */
.L_x_54:
[----:B------:R-:W-:Y:S05]  /*3230*/  BSYNC B0 ;  /* 0x0000000000007941 */ /* 0x000fea0003800000 */
.L_x_36:
[----:B------:R-:W-:Y:S01]  /*3240*/  IADD3 R6, P0, R6, UR18, RZ ;  /* 0x0000001206067c10 */ /* 0x000fe2000ff1e0ff */
[----:B------:R-:W-:Y:S01]  /*3250*/  ULDC.64 UR6, c[0x0][0x650] ;  /* 0x0001940000067ab9 */ /* 0x000fe20000000a00 */
[----:B01----:R-:W-:Y:S01]  /*3260*/  PRMT R10, RZ, 0x7610, R10 ;  /* 0x00007610ff0a7816 */ /* 0x003fe2000000000a */
[----:B------:R-:W-:Y:S01]  /*3270*/  IMAD.MOV.U32 R20, RZ, RZ, -0x1 ;  /* 0xffffffffff147424 */ /* 0x000fe200078e00ff */
[----:B------:R-:W-:Y:S01]  /*3280*/  IADD3.X R7, R7, UR13, RZ, P0, !PT ;  /* 0x0000000d07077c10 */ /* 0x000fe200087fe4ff */
[----:B------:R-:W-:Y:S01]  /*3290*/  IMAD.MOV.U32 R33, RZ, RZ, -0x1 ;  /* 0xffffffffff217424 */ /* 0x000fe200078e00ff */
[----:B------:R-:W-:-:S04]  /*32a0*/  ISETP.GE.U32.AND P0, PT, R6, UR6, PT ;  /* 0x0000000606007c0c */ /* 0x000fc8000bf06070 */
[----:B------:R-:W-:-:S13]  /*32b0*/  ISETP.GE.U32.AND.EX P0, PT, R7, UR7, PT, P0 ;  /* 0x0000000707007c0c */ /* 0x000fda000bf06100 */
[----:B------:R-:W-:Y:S05]  /*32c0*/  @P0 BRA `(.L_x_55) ;  /* 0x0000000400480947 */ /* 0x000fea0003800000 */
[----:B------:R-:W0:Y:S01]  /*32d0*/  LDC.64 R24, c[0x0][0x628] ;  /* 0x00018a00ff187b82 */ /* 0x000e220000000a00 */
[----:B------:R-:W1:Y:S01]  /*32e0*/  S2R R30, SR_CTAID.X ;  /* 0x00000000001e7919 */ /* 0x000e620000002500 */
[----:B--234-:R-:W-:Y:S02]  /*32f0*/  IMAD.MOV.U32 R22, RZ, RZ, R6 ;  /* 0x000000ffff167224 */ /* 0x01cfe400078e0006 */
[----:B------:R-:W-:Y:S01]  /*3300*/  IMAD.MOV.U32 R23, RZ, RZ, R7 ;  /* 0x000000ffff177224 */ /* 0x000fe200078e0007 */
[----:B------:R-:W2:Y:S03]  /*3310*/  S2R R31, SR_CTAID.Y ;  /* 0x00000000001f7919 */ /* 0x000ea60000002600 */
[----:B------:R-:W3:Y:S08]  /*3320*/  LDC R26, c[0x0][0x630] ;  /* 0x00018c00ff1a7b82 */ /* 0x000ef00000000800 */
[----:B------:R-:W4:Y:S01]  /*3330*/  LDC.64 R28, c[0x0][0x620] ;  /* 0x00018800ff1c7b82 */ /* 0x000f220000000a00 */
[----:B0-----:R-:W-:-:S04]  /*3340*/  ISETP.NE.U32.AND P0, PT, R24, RZ, PT ;  /* 0x000000ff1800720c */ /* 0x001fc80003f05070 */
[----:B------:R-:W-:-:S13]  /*3350*/  ISETP.NE.AND.EX P0, PT, R25, RZ, PT, P0 ;  /* 0x000000ff1900720c */ /* 0x000fda0003f05300 */
[----:B-1234-:R-:W-:Y:S05]  /*3360*/  @!P0 BRA `(.L_x_56) ;  /* 0x0000000000288947 */ /* 0x01efea0003800000 */
[----:B------:R-:W0:Y:S02]  /*3370*/  LDC R11, c[0x0][0x634] ;  /* 0x00018d00ff0b7b82 */ /* 0x000e240000000800 */
[----:B0----5:R-:W-:-:S05]  /*3380*/  IADD3 R19, P0, R6, R11, RZ ;  /* 0x0000000b06137210 */ /* 0x021fca0007f1e0ff */
        /* <DEDUP_REMOVED lines=8> */
.L_x_56:
[-CC-:B------:R-:W-:Y:S01]  /*3410*/  SHF.R.U64 R33, R22, R26.reuse, R23.reuse ;  /* 0x0000001a16217219 */ /* 0x180fe20000001217 */
[----:B------:R-:W0:Y:S01]  /*3420*/  LDC.64 R34, c[0x0][0x640] ;  /* 0x00019000ff227b82 */ /* 0x000e220000000a00 */
[----:B------:R-:W-:Y:S01]  /*3430*/  SHF.R.U32.HI R10, RZ, R26, R23 ;  /* 0x0000001aff0a7219 */ /* 0x000fe20000011617 */
[----:B------:R-:W-:Y:S01]  /*3440*/  ULDC UR6, c[0x0][0x150] ;  /* 0x0000540000067ab9 */ /* 0x000fe20000000800 */
[----:B-----5:R-:W-:Y:S02]  /*3450*/  IADD3 R19, P0, RZ, -R33, RZ ;  /* 0x80000021ff137210 */ /* 0x020fe40007f1e0ff */
[----:B------:R-:W-:-:S03]  /*3460*/  I2FP.F32.U32 R21, R30 ;  /* 0x0000001e00157245 */ /* 0x000fc60000201000 */
[----:B------:R-:W-:Y:S01]  /*3470*/  IMAD.X R11, RZ, RZ, ~R10, P0 ;  /* 0x000000ffff0b7224 */ /* 0x000fe200000e0e0a */
[----:B------:R-:W1:Y:S01]  /*3480*/  LDC R22, c[0x0][0x618] ;  /* 0x00018600ff167b82 */ /* 0x000e620000000800 */
[----:B------:R-:W-:Y:S01]  /*3490*/  FMUL R21, R21, UR6 ;  /* 0x0000000615157c20 */ /* 0x000fe20008400000 */
[----:B------:R-:W-:Y:S01]  /*34a0*/  ULDC UR6, c[0x0][0x154] ;  /* 0x0000550000067ab9 */ /* 0x000fe20000000800 */
[-C--:B------:R-:W-:Y:S02]  /*34b0*/  IMAD R20, R11, R28.reuse, RZ ;  /* 0x0000001c0b147224 */ /* 0x080fe400078e02ff */
[C---:B------:R-:W-:Y:S02]  /*34c0*/  IMAD.WIDE.U32 R10, R19.reuse, R28, R6 ;  /* 0x0000001c130a7225 */ /* 0x040fe400078e0006 */
[----:B------:R-:W2:Y:S01]  /*34d0*/  F2I.U32.TRUNC.NTZ R21, R21 ;  /* 0x0000001500157305 */ /* 0x000ea2000020f000 */
[----:B------:R-:W3:Y:S01]  /*34e0*/  LDC R25, c[0x0][0x608] ;  /* 0x00018200ff197b82 */ /* 0x000ee20000000800 */
[----:B------:R-:W-:-:S04]  /*34f0*/  IMAD R19, R19, R29, R20 ;  /* 0x0000001d13137224 */ /* 0x000fc800078e0214 */
[----:B------:R-:W-:Y:S01]  /*3500*/  IMAD.IADD R11, R11, 0x1, R19 ;  /* 0x000000010b0b7824 */ /* 0x000fe200078e0213 */
[----:B------:R-:W-:Y:S02]  /*3510*/  I2FP.F32.U32 R19, R31 ;  /* 0x0000001f00137245 */ /* 0x000fe40000201000 */
[----:B------:R-:W4:Y:S01]  /*3520*/  LDC R20, c[0x0][0x658] ;  /* 0x00019600ff147b82 */ /* 0x000f220000000800 */
[----:B0-----:R-:W-:Y:S02]  /*3530*/  ISETP.NE.U32.AND P0, PT, R34, RZ, PT ;  /* 0x000000ff2200720c */ /* 0x001fe40003f05070 */
[----:B------:R-:W-:Y:S02]  /*3540*/  FMUL R19, R19, UR6 ;  /* 0x0000000613137c20 */ /* 0x000fe40008400000 */
[----:B------:R-:W-:Y:S01]  /*3550*/  ISETP.NE.AND.EX P0, PT, R35, RZ, PT, P0 ;  /* 0x000000ff2300720c */ /* 0x000fe20003f05300 */
[----:B--2---:R-:W-:Y:S01]  /*3560*/  IMAD.MOV R21, RZ, RZ, -R21 ;  /* 0x000000ffff157224 */ /* 0x004fe200078e0a15 */
[----:B------:R0:W2:Y:S01]  /*3570*/  F2I.U32.TRUNC.NTZ R28, R19 ;  /* 0x00000013001c7305 */ /* 0x0000a2000020f000 */
[----:B------:R-:W0:Y:S01]  /*3580*/  LDC R23, c[0x0][0x144] ;  /* 0x00005100ff177b82 */ /* 0x000e220000000800 */
[----:B-1----:R-:W-:-:S02]  /*3590*/  SHF.R.U64 R27, R10, R22, R11 ;  /* 0x000000160a1b7219 */ /* 0x002fc4000000120b */
[----:B------:R-:W-:-:S05]  /*35a0*/  SHF.R.U32.HI R10, RZ, R22, R11 ;  /* 0x00000016ff0a7219 */ /* 0x000fca000001160b */
[----:B------:R-:W1:Y:S01]  /*35b0*/  LDC R32, c[0x0][0x148] ;  /* 0x00005200ff207b82 */ /* 0x000e620000000800 */
[-CC-:B---3--:R-:W-:Y:S02]  /*35c0*/  SHF.R.U64 R24, R27, R25.reuse, R10.reuse ;  /* 0x000000191b187219 */ /* 0x188fe4000000120a */
[----:B------:R-:W-:-:S05]  /*35d0*/  SHF.R.U32.HI R11, RZ, R25, R10 ;  /* 0x00000019ff0b7219 */ /* 0x000fca000001160a */
[----:B------:R-:W3:Y:S01]  /*35e0*/  LDC R36, c[0x0][0x648] ;  /* 0x00019200ff247b82 */ /* 0x000ee20000000800 */
[-CC-:B----4-:R-:W-:Y:S02]  /*35f0*/  SHF.R.U64 R26, R24, R20.reuse, R11.reuse ;  /* 0x00000014181a7219 */ /* 0x190fe4000000120b */
[----:B------:R-:W-:-:S03]  /*3600*/  SHF.R.U32.HI R11, RZ, R20, R11 ;  /* 0x00000014ff0b7219 */ /* 0x000fc6000001160b */
[----:B------:R-:W-:Y:S02]  /*3610*/  IMAD.MOV.U32 R10, RZ, RZ, R26 ;  /* 0x000000ffff0a7224 */ /* 0x000fe400078e001a */
[----:B------:R-:W4:Y:S01]  /*3620*/  LDC R37, c[0x0][0x638] ;  /* 0x00018e00ff257b82 */ /* 0x000f220000000800 */
[----:B0-----:R-:W-:-:S07]  /*3630*/  IMAD R29, R23, R21, R30 ;  /* 0x00000015171d7224 */ /* 0x001fce00078e021e */
[----:B------:R-:W0:Y:S08]  /*3640*/  LDC R38, c[0x0][0x610] ;  /* 0x00018400ff267b82 */ /* 0x000e300000000800 */
[----:B------:R-:W0:Y:S01]  /*3650*/  LDC R39, c[0x0][0x600] ;  /* 0x00018000ff277b82 */ /* 0x000e220000000800 */
[----:B-12---:R-:W-:Y:S05]  /*3660*/  @!P0 BRA `(.L_x_57) ;  /* 0x0000000000288947 */ /* 0x006fea0003800000 */
[----:B------:R-:W1:Y:S02]  /*3670*/  LDC R19, c[0x0][0x64c] ;  /* 0x00019300ff137b82 */ /* 0x000e640000000800 */
[----:B-1----:R-:W-:-:S05]  /*3680*/  IADD3 R19, P0, R26, R19, RZ ;  /* 0x000000131a137210 */ /* 0x002fca0007f1e0ff */
        /* <DEDUP_REMOVED lines=8> */
.L_x_57:
[----:B---3--:R-:W-:Y:S01]  /*3710*/  SHF.R.U64 R11, R10, R36, R11 ;  /* 0x000000240a0b7219 */ /* 0x008fe2000000120b */
[----:B------:R-:W-:Y:S01]  /*3720*/  IMAD.MOV R28, RZ, RZ, -R28 ;  /* 0x000000ffff1c7224 */ /* 0x000fe200078e0a1c */
[----:B------:R-:W-:-:S03]  /*3730*/  LOP3.LUT R10, R24, R17, RZ, 0xc0, !PT ;  /* 0x00000011180a7212 */ /* 0x000fc600078ec0ff */
[----:B------:R-:W-:Y:S02]  /*3740*/  IMAD.MOV R19, RZ, RZ, -R11 ;  /* 0x000000ffff137224 */ /* 0x000fe400078e0a0b */
[----:B------:R-:W-:Y:S02]  /*3750*/  @P2 IMAD R29, R32, R28, R31 ;  /* 0x0000001c201d2224 */ /* 0x000fe400078e021f */
[----:B------:R-:W-:Y:S01]  /*3760*/  IMAD R28, R13, R11, R10 ;  /* 0x0000000b0d1c7224 */ /* 0x000fe200078e020a */
[----:B------:R-:W-:Y:S01]  /*3770*/  LOP3.LUT R11, R27, R16, RZ, 0xc0, !PT ;  /* 0x000000101b0b7212 */ /* 0x000fe200078ec0ff */
[----:B----4-:R-:W-:Y:S02]  /*3780*/  IMAD R10, R19, R37, R26 ;  /* 0x00000025130a7224 */ /* 0x010fe400078e021a */
[----:B0-----:R-:W-:Y:S02]  /*3790*/  IMAD R28, R28, R38, R29 ;  /* 0x000000261c1c7224 */ /* 0x001fe400078e021d */
[----:B------:R-:W-:-:S02]  /*37a0*/  IMAD R11, R10, R39, R11 ;  /* 0x000000270a0b7224 */ /* 0x000fc400078e020b */
[----:B------:R-:W-:-:S03]  /*37b0*/  IMAD.MOV.U32 R19, RZ, RZ, 0x1 ;  /* 0x00000001ff137424 */ /* 0x000fc600078e00ff */
[----:B------:R-:W-:Y:S02]  /*37c0*/  SEL R20, R11, R28, !P2 ;  /* 0x0000001c0b147207 */ /* 0x000fe40005000000 */
[----:B------:R-:W-:Y:S02]  /*37d0*/  PRMT R10, R19, 0x7610, R10 ;  /* 0x00007610130a7816 */ /* 0x000fe4000000000a */
[----:B------:R-:W-:-:S07]  /*37e0*/  SEL R28, R28, R11, !P2 ;  /* 0x0000000b1c1c7207 */ /* 0x000fce0005000000 */
.L_x_55:
[----:B------:R-:W-:Y:S01]  /*37f0*/  LOP3.LUT P0, RZ, R10, 0xff, RZ, 0xc0, !PT ;  /* 0x000000ff0aff7812 */ /* 0x000fe2000780c0ff */
[----:B------:R-:W-:Y:S01]  /*3800*/  UIMAD.WIDE.U32 UR6, UR5, 0x51eb851f, URZ ;  /* 0x51eb851f050678a5 */ /* 0x000fe2000f8e003f */
[----:B-----5:R-:W-:-:S03]  /*3810*/  IMAD.MOV.U32 R19, RZ, RZ, R28 ;  /* 0x000000ffff137224 */ /* 0x020fc600078e001c */
[----:B------:R-:W-:-:S04]  /*3820*/  USHF.R.U32.HI UR6, URZ, 0x4, UR7 ;  /* 0x000000043f067899 */ /* 0x000fc80008011607 */
[----:B------:R-:W-:-:S04]  /*3830*/  UIMAD UR5, UR6, -0x32, UR5 ;  /* 0xffffffce060578a4 */ /* 0x000fc8000f8e0205 */
[----:B------:R-:W-:Y:S08]  /*3840*/  @P0 BRA `(.L_x_58) ;  /* 0xffffffe0007c0947 */ /* 0x000ff0000383ffff */
[----:B------:R-:W-:Y:S05]  /*3850*/  EXIT ;  /* 0x000000000000794d */ /* 0x000fea0003800000 */
.L_x_8:
        /* <DEDUP_REMOVED lines=26> */
.L_x_60:
[----:B------:R-:W0:Y:S01]  /*3a00*/  LDC.64 R30, c[0x0][0x640] ;  /* 0x00019000ff1e7b82 */ /* 0x000e220000000a00 */
[-CC-:B------:R-:W-:Y:S02]  /*3a10*/  SHF.R.U64 R20, R18, R10.reuse, R19.reuse ;  /* 0x0000000a12147219 */ /* 0x180fe40000001213 */
[----:B------:R-:W-:Y:S02]  /*3a20*/  SHF.R.U32.HI R3, RZ, R10, R19 ;  /* 0x0000000aff037219 */ /* 0x000fe40000011613 */
[----:B------:R-:W-:-:S03]  /*3a30*/  IADD3 R9, P0, RZ, -R20, RZ ;  /* 0x80000014ff097210 */ /* 0x000fc60007f1e0ff */
[----:B------:R-:W1:Y:S02]  /*3a40*/  LDC R16, c[0x0][0x618] ;  /* 0x00018600ff107b82 */ /* 0x000e640000000800 */
[----:B------:R-:W-:Y:S02]  /*3a50*/  IMAD.X R3, RZ, RZ, ~R3, P0 ;  /* 0x000000ffff037224 */ /* 0x000fe400000e0e03 */
[----:B------:R-:W-:-:S04]  /*3a60*/  IMAD.WIDE.U32 R14, R9, R24, R6 ;  /* 0x00000018090e7225 */ /* 0x000fc800078e0006 */
[----:B------:R-:W2:Y:S01]  /*3a70*/  LDC R18, c[0x0][0x608] ;  /* 0x00018200ff127b82 */ /* 0x000ea20000000800 */
[----:B------:R-:W-:-:S04]  /*3a80*/  IMAD R10, R3, R24, RZ ;  /* 0x00000018030a7224 */ /* 0x000fc800078e02ff */
[----:B------:R-:W-:Y:S02]  /*3a90*/  IMAD R3, R9, R25, R10 ;  /* 0x0000001909037224 */ /* 0x000fe400078e020a */
[----:B------:R-:W-:Y:S01]  /*3aa0*/  IMAD.MOV.U32 R9, RZ, RZ, -0x1 ;  /* 0xffffffffff097424 */ /* 0x000fe200078e00ff */
[----:B------:R-:W3:Y:S01]  /*3ab0*/  LDC R28, c[0x0][0x658] ;  /* 0x00019600ff1c7b82 */ /* 0x000ee20000000800 */
[----:B------:R-:W-:Y:S01]  /*3ac0*/  IMAD.IADD R3, R15, 0x1, R3 ;  /* 0x000000010f037824 */ /* 0x000fe200078e0203 */
[----:B0-----:R-:W-:Y:S01]  /*3ad0*/  ISETP.NE.U32.AND P0, PT, R30, RZ, PT ;  /* 0x000000ff1e00720c */ /* 0x001fe20003f05070 */
[----:B------:R-:W-:-:S03]  /*3ae0*/  IMAD.MOV.U32 R25, RZ, RZ, 0x1 ;  /* 0x00000001ff197424 */ /* 0x000fc600078e00ff */
        /* <DEDUP_REMOVED lines=25> */
.L_x_61:
[----:B-1----:R-:W-:Y:S01]  /*3c80*/  SHF.R.U64 R10, R14, R10, R15 ;  /* 0x0000000a0e0a7219 */ /* 0x002fe2000000120f */
[----:B0-----:R-:W-:Y:S01]  /*3c90*/  VIADD R9, R21, 0xffffffff ;  /* 0xffffffff15097836 */ /* 0x001fe20000000000 */
[----:B------:R-:W-:Y:S01]  /*3ca0*/  SHF.L.U32 R25, R25, R28, RZ ;  /* 0x0000001c19197219 */ /* 0x000fe200000006ff */
[----:B------:R-:W-:Y:S01]  /*3cb0*/  @P2 IMAD R11, R13, R22, R4 ;  /* 0x000000160d0b2224 */ /* 0x000fe200078e0204 */
[----:B------:R-:W-:Y:S01]  /*3cc0*/  LOP3.LUT R3, R24, R27, RZ, 0xc0, !PT ;  /* 0x0000001b18037212 */ /* 0x000fe200078ec0ff */
[----:B------:R-:W-:Y:S01]  /*3cd0*/  IMAD.MOV R5, RZ, RZ, -R10 ;  /* 0x000000ffff057224 */ /* 0x000fe200078e0a0a */
[----:B------:R-:W-:Y:S01]  /*3ce0*/  LOP3.LUT R4, R12, R9, RZ, 0xc0, !PT ;  /* 0x000000090c047212 */ /* 0x000fe200078ec0ff */
[----:B------:R-:W-:Y:S02]  /*3cf0*/  IMAD.MOV.U32 R17, RZ, RZ, R20 ;  /* 0x000000ffff117224 */ /* 0x000fe400078e0014 */
[----:B------:R-:W-:Y:S02]  /*3d00*/  IMAD R10, R25, R10, R3 ;  /* 0x0000000a190a7224 */ /* 0x000fe400078e0203 */
[----:B--2---:R-:W-:-:S02]  /*3d10*/  IMAD R3, R5, R23, R26 ;  /* 0x0000001705037224 */ /* 0x004fc400078e021a */
[----:B---3--:R-:W-:Y:S02]  /*3d20*/  IMAD R11, R10, R29, R11 ;  /* 0x0000001d0a0b7224 */ /* 0x008fe400078e020b */
[----:B------:R-:W-:Y:S02]  /*3d30*/  IMAD.MOV.U32 R5, RZ, RZ, 0x1 ;  /* 0x00000001ff057424 */ /* 0x000fe400078e00ff */
[----:B------:R-:W-:-:S03]  /*3d40*/  IMAD R4, R3, R21, R4 ;  /* 0x0000001503047224 */ /* 0x000fc600078e0204 */
[----:B------:R-:W-:Y:S02]  /*3d50*/  PRMT R3, R5, 0x7610, R3 ;  /* 0x0000761005037816 */ /* 0x000fe40000000003 */
[----:B------:R-:W-:Y:S02]  /*3d60*/  SEL R18, R4, R11, !P2 ;  /* 0x0000000b04127207 */ /* 0x000fe40005000000 */
[----:B------:R-:W-:-:S07]  /*3d70*/  SEL R19, R11, R4, !P2 ;  /* 0x000000040b137207 */ /* 0x000fce0005000000 */
.L_x_59:
[----:B------:R-:W-:-:S08]  /*3d80*/  NOP ;  /* 0x0000000000007918 */ /* 0x000fd00000000000 */
[----:B------:R-:W0:-:S00]  /*3d90*/  USETMAXREG.DEALLOC.CTAPOOL 0x28 ;  /* 0x00000028000079c8 */ /* 0x000e0000080e0500 */
[----:B0-----:R-:W-:-:S13]  /*3da0*/  ISETP.NE.AND P0, PT, R2, RZ, PT ;  /* 0x000000ff0200720c */ /* 0x001fda0003f05270 */
[----:B------:R-:W-:Y:S05]  /*3db0*/  @P0 EXIT ;  /* 0x000000000000094d */ /* 0x000fea0003800000 */
[----:B------:R-:W-:Y:S01]  /*3dc0*/  LOP3.LUT P0, RZ, R3, 0xff, RZ, 0xc0, !PT ;  /* 0x000000ff03ff7812 */ /* 0x000fe2000780c0ff */
[----:B------:R-:W-:Y:S02]  /*3dd0*/  IMAD.MOV.U32 R9, RZ, RZ, 0x1 ;  /* 0x00000001ff097424 */ /* 0x000fe400078e00ff */
[----:B------:R-:W-:-:S10]  /*3de0*/  IMAD.MOV.U32 R15, RZ, RZ, RZ ;  /* 0x000000ffff0f7224 */ /* 0x000fd400078e00ff */
[----:B------:R-:W-:Y:S05]  /*3df0*/  @!P0 BRA `(.L_x_62) ;  /* 0x0000000c002c8947 */ /* 0x000fea0003800000 */
[----:B------:R-:W0:Y:S01]  /*3e00*/  LDC R2, c[0x0][0x28c] ;  /* 0x0000a300ff027b82 */ /* 0x000e220000000800 */
[----:B------:R-:W1:Y:S01]  /*3e10*/  S2R R12, SR_CgaCtaId ;  /* 0x00000000000c7919 */ /* 0x000e620000008800 */
[----:B------:R-:W-:Y:S01]  /*3e20*/  ULDC UR5, c[0x0][0x658] ;  /* 0x0001960000057ab9 */ /* 0x000fe20000000800 */
[----:B------:R-:W-:Y:S01]  /*3e30*/  UMOV UR6, 0xffffffff ;  /* 0xffffffff00067882 */ /* 0x000fe20000000000 */
[----:B------:R-:W-:Y:S01]  /*3e40*/  BSSY B0, `(.L_x_62) ;  /* 0x00000c6000007945 */ /* 0x000fe20003800000 */
[----:B------:R-:W-:Y:S01]  /*3e50*/  USHF.L.U32 UR6, UR6, UR5, URZ ;  /* 0x0000000506067299 */ /* 0x000fe2000800063f */
[----:B------:R-:W-:Y:S01]  /*3e60*/  IMAD.MOV.U32 R16, RZ, RZ, 0x1 ;  /* 0x00000001ff107424 */ /* 0x000fe200078e00ff */
[----:B------:R-:W-:Y:S01]  /*3e70*/  LOP3.LUT R14, R0, 0x2, RZ, 0xfc, !PT ;  /* 0x00000002000e7812 */ /* 0x000fe200078efcff */
[----:B------:R-:W-:Y:S01]  /*3e80*/  IMAD.MOV.U32 R9, RZ, RZ, 0x1 ;  /* 0x00000001ff097424 */ /* 0x000fe200078e00ff */
[----:B------:R-:W-:Y:S01]  /*3e90*/  ULDC UR4, c[0x0][0x600] ;  /* 0x0001800000047ab9 */ /* 0x000fe20000000800 */
[----:B------:R-:W-:Y:S01]  /*3ea0*/  IMAD.MOV.U32 R15, RZ, RZ, RZ ;  /* 0x000000ffff0f7224 */ /* 0x000fe200078e00ff */
[----:B------:R-:W-:Y:S01]  /*3eb0*/  UMOV UR7, 0x1 ;  /* 0x0000000100077882 */ /* 0x000fe20000000000 */
[----:B------:R-:W-:-:S02]  /*3ec0*/  UIADD3 UR16, UR4, -0x1, URZ ;  /* 0xffffffff04107890 */ /* 0x000fc4000fffe03f */
[----:B------:R-:W-:Y:S02]  /*3ed0*/  USHF.L.U32 UR20, UR7, UR5, URZ ;  /* 0x0000000507147299 */ /* 0x000fe4000800063f */
[----:B------:R-:W-:Y:S01]  /*3ee0*/  ULOP3.LUT UR17, URZ, UR6, URZ, 0x33, !UPT ;  /* 0x000000063f117292 */ /* 0x000fe2000f8e333f */
[----:B------:R-:W-:Y:S01]  /*3ef0*/  ULDC.64 UR22, c[0x0][0x198] ;  /* 0x0000660000167ab9 */ /* 0x000fe20000000a00 */
[----:B0-----:R-:W-:-:S05]  /*3f00*/  VIADD R2, R2, 0x1f ;  /* 0x0000001f02027836 */ /* 0x001fca0000000000 */
[----:B------:R-:W-:-:S04]  /*3f10*/  SHF.R.S32.HI R3, RZ, 0x1f, R2 ;  /* 0x0000001fff037819 */ /* 0x000fc80000011402 */
[----:B------:R-:W-:Y:S01]  /*3f20*/  LEA.HI R3, R3, R2, RZ, 0x5 ;  /* 0x0000000203037211 */ /* 0x000fe200078f28ff */
[C---:B-1----:R-:W-:Y:S02]  /*3f30*/  IMAD.SHL.U32 R11, R12.reuse, 0x8, RZ ;  /* 0x000000080c0b7824 */ /* 0x042fe400078e00ff */
[----:B------:R-:W-:Y:S01]  /*3f40*/  IMAD.SHL.U32 R12, R12, 0x100, RZ ;  /* 0x000001000c0c7824 */ /* 0x000fe200078e00ff */
[----:B------:R-:W-:Y:S02]  /*3f50*/  SHF.R.S32.HI R10, RZ, 0x5, R3 ;  /* 0x00000005ff0a7819 */ /* 0x000fe40000011403 */
[----:B------:R-:W-:Y:S02]  /*3f60*/  LOP3.LUT R11, R11, 0x8, RZ, 0xc0, !PT ;  /* 0x000000080b0b7812 */ /* 0x000fe400078ec0ff */
[----:B------:R-:W-:Y:S01]  /*3f70*/  LOP3.LUT R12, R12, 0x100, RZ, 0xc0, !PT ;  /* 0x000001000c0c7812 */ /* 0x000fe200078ec0ff */
[----:B------:R-:W-:-:S07]  /*3f80*/  VIADD R13, R10, 0x1 ;  /* 0x000000010a0d7836 */ /* 0x000fce0000000000 */
.L_x_73:
[----:B------:R-:W-:-:S03]  /*3f90*/  UMOV UR4, 0xffffffff ;  /* 0xffffffff00047882 */ /* 0x000fc60000000000 */
[----:B------:R-:W-:Y:S05]  /*3fa0*/  BRA.DIV UR4, `(.L_x_63) ;  /* 0x0000002a04287947 */ /* 0x000fea000b800000 */
[----:B------:R-:W-:-:S13]  /*3fb0*/  ELECT P0, URZ, PT ;  /* 0x00000000003f782f */ /* 0x000fda0003800000 */
.L_x_130:
[----:B------:R-:W0:Y:S01]  /*3fc0*/  LDC R2, c[0x0][0x28c] ;  /* 0x0000a300ff027b82 */ /* 0x000e220000000800 */
[----:B------:R-:W-:Y:S01]  /*3fd0*/  BSSY B1, `(.L_x_64) ;  /* 0x0000038000017945 */ /* 0x000fe20003800000 */
[----:B0-----:R-:W-:-:S13]  /*3fe0*/  ISETP.LT.OR P0, PT, R2, 0x1, !P0 ;  /* 0x000000010200780c */ /* 0x001fda0004701670 */
[----:B------:R-:W-:Y:S05]  /*3ff0*/  @P0 BRA `(.L_x_65) ;  /* 0x0000000000d40947 */ /* 0x000fea0003800000 */
[----:B------:R-:W-:Y:S02]  /*4000*/  IMAD R20, R18, 0x10, R11 ;  /* 0x0000001012147824 */ /* 0x000fe400078e020b */
[----:B------:R-:W-:Y:S02]  /*4010*/  IMAD.SHL.U32 R19, R19, 0x80, RZ ;  /* 0x0000008013137824 */ /* 0x000fe400078e00ff */
[----:B------:R-:W-:Y:S02]  /*4020*/  IMAD.MOV.U32 R23, RZ, RZ, RZ ;  /* 0x000000ffff177224 */ /* 0x000fe400078e00ff */
[----:B------:R-:W-:Y:S02]  /*4030*/  IMAD.MOV.U32 R2, RZ, RZ, R13 ;  /* 0x000000ffff027224 */ /* 0x000fe400078e000d */
[----:B------:R-:W-:Y:S02]  /*4040*/  IMAD.MOV.U32 R3, RZ, RZ, R9 ;  /* 0x000000ffff037224 */ /* 0x000fe400078e0009 */
[----:B------:R-:W-:-:S07]  /*4050*/  IMAD.MOV.U32 R5, RZ, RZ, R15 ;  /* 0x000000ffff057224 */ /* 0x000fce00078e000f */
.L_x_68:
[----:B------:R-:W0:Y:S01]  /*4060*/  S2R R21, SR_CgaCtaId ;  /* 0x0000000000157919 */ /* 0x000e220000008800 */
[----:B------:R-:W-:Y:S02]  /*4070*/  MOV R4, 0x400 ;  /* 0x0000040000047802 */ /* 0x000fe40000000f00 */
[----:B------:R-:W-:-:S13]  /*4080*/  ISETP.NE.AND P1, PT, R8, RZ, PT ;  /* 0x000000ff0800720c */ /* 0x000fda0003f25270 */
[----:B------:R-:W1:Y:S01]  /*4090*/  @!P1 LDC R18, c[0x0][0x500] ;  /* 0x00014000ff129b82 */ /* 0x000e620000000800 */
[----:B0-----:R-:W-:Y:S02]  /*40a0*/  LEA R22, R21, R4, 0x18 ;  /* 0x0000000415167211 */ /* 0x001fe400078ec0ff */
[----:B------:R-:W-:-:S03]  /*40b0*/  SHF.L.U32 R4, R3, 0x1f, RZ ;  /* 0x0000001f03047819 */ /* 0x000fc600000006ff */
[----:B------:R-:W-:-:S04]  /*40c0*/  IMAD R21, R5, 0x8, R22 ;  /* 0x0000000805157824 */ /* 0x000fc800078e0216 */
[----:B------:R-:W0:Y:S02]  /*40d0*/  SYNCS.PHASECHK.TRANS64.TRYWAIT P0, [R21+URZ+0x190], R4 ;  /* 0x00019004150075a7 */ /* 0x000e24000800017f */
[----:B01----:R-:W-:Y:S05]  /*40e0*/  @!P0 BRA `(.L_x_66) ;  /* 0x0000002400f88947 */ /* 0x003fea0003800000 */
.L_x_131:
[----:B0-----:R-:W-:Y:S01]  /*40f0*/  PRMT R4, R14, 0x9910, RZ ;  /* 0x000099100e047816 */ /* 0x001fe200000000ff */
[----:B------:R0:W-:Y:S03]  /*4100*/  @!P1 SYNCS.ARRIVE.TRANS64 RZ, [R21+URZ], R18 ;  /* 0x0000001215ff99a7 */ /* 0x0001e6000800003f */
[----:B------:R-:W-:-:S13]  /*4110*/  ISETP.NE.AND P0, PT, R4, 0x2, PT ;  /* 0x000000020400780c */ /* 0x000fda0003f05270 */
[----:B0-----:R-:W-:Y:S05]  /*4120*/  @P0 BRA `(.L_x_67) ;  /* 0x0000000000040947 */ /* 0x001fea0003800000 */
[----:B------:R-:W-:Y:S01]  /*4130*/  BPT.TRAP 0x1 ;  /* 0x000000040000795c */ /* 0x000fe20000300000 */
.L_x_67:
[----:B------:R-:W-:Y:S01]  /*4140*/  R2UR UR15, R22 ;  /* 0x00000000160f72ca */ /* 0x000fe200000e0000 */
[----:B------:R-:W-:Y:S01]  /*4150*/  IMAD R22, R5, 0x1000, R22 ;  /* 0x0000100005167824 */ /* 0x000fe200078e0216 */
[----:B------:R-:W-:Y:S01]  /*4160*/  R2UR UR9, R21 ;  /* 0x00000000150972ca */ /* 0x000fe200000e0000 */
[C---:B------:R-:W-:Y:S01]  /*4170*/  IMAD R4, R5.reuse, 0x200, R12 ;  /* 0x0000020005047824 */ /* 0x040fe200078e020c */
[----:B------:R-:W-:Y:S01]  /*4180*/  UIADD3 UR4, UP0, UR22, 0xf0, URZ ;  /* 0x000000f016047890 */ /* 0x000fe2000ff1e03f */
[----:B------:R-:W-:Y:S01]  /*4190*/  VIADD R2, R2, 0xffffffff ;  /* 0xffffffff02027836 */ /* 0x000fe20000000000 */
[----:B------:R-:W-:Y:S01]  /*41a0*/  R2UR UR5, R22 ;  /* 0x00000000160572ca */ /* 0x000fe200000e0000 */
[----:B------:R-:W-:Y:S01]  /*41b0*/  UIADD3 UR24, UP1, UR22, 0x1f0, URZ ;  /* 0x000001f016187890 */ /* 0x000fe2000ff3e03f */
[----:B------:R-:W-:Y:S01]  /*41c0*/  R2UR UR8, R4 ;  /* 0x00000000040872ca */ /* 0x000fe200000e0000 */
[----:B------:R-:W-:Y:S01]  /*41d0*/  VIADD R5, R5, 0x1 ;  /* 0x0000000105057836 */ /* 0x000fe20000000000 */
[----:B------:R-:W-:Y:S01]  /*41e0*/  R2UR UR11, R19 ;  /* 0x00000000130b72ca */ /* 0x000fe200000e0000 */
[----:B------:R-:W-:Y:S01]  /*41f0*/  UIADD3.X UR25, URZ, UR23, URZ, UP1, !UPT ;  /* 0x000000173f197290 */ /* 0x000fe20008ffe43f */
[----:B------:R-:W-:Y:S01]  /*4200*/  R2UR UR10, R23 ;  /* 0x00000000170a72ca */ /* 0x000fe200000e0000 */
[----:B------:R-:W-:Y:S01]  /*4210*/  UMOV UR6, 0x0 ;  /* 0x0000000000067882 */ /* 0x000fe20000000000 */
[----:B------:R-:W-:Y:S01]  /*4220*/  R2UR UR12, R17 ;  /* 0x00000000110c72ca */ /* 0x000fe200000e0000 */
[----:B------:R-:W-:Y:S01]  /*4230*/  UMOV UR7, 0x10000000 ;  /* 0x1000000000077882 */ /* 0x000fe20000000000 */
[----:B------:R-:W-:Y:S01]  /*4240*/  R2UR UR21, R20 ;  /* 0x00000000141572ca */ /* 0x000fe200000e0000 */
[----:B------:R-:W-:Y:S01]  /*4250*/  UMOV UR26, 0x30000 ;  /* 0x00030000001a7882 */ /* 0x000fe20000000000 */
[----:B------:R-:W-:Y:S01]  /*4260*/  ISETP.GT.AND P1, PT, R2, 0x1, PT ;  /* 0x000000010200780c */ /* 0x000fe20003f24270 */
[----:B------:R-:W-:Y:S01]  /*4270*/  UIADD3 UR14, UR5, 0x400, URZ ;  /* 0x00000400050e7890 */ /* 0x000fe2000fffe03f */
[----:B------:R-:W-:Y:S01]  /*4280*/  ISETP.NE.AND P0, PT, R5, 0x32, PT ;  /* 0x000000320500780c */ /* 0x000fe20003f05270 */
[----:B------:R-:W-:Y:S01]  /*4290*/  UIADD3.X UR5, URZ, UR23, URZ, UP0, !UPT ;  /* 0x000000173f057290 */ /* 0x000fe200087fe43f */
[----:B------:R-:W-:Y:S01]  /*42a0*/  VIADD R23, R23, 0x20 ;  /* 0x0000002017177836 */ /* 0x000fe20000000000 */
[----:B------:R-:W-:Y:S01]  /*42b0*/  UIADD3 UR15, UR15, 0x32400, UR8 ;  /* 0x000324000f0f7890 */ /* 0x000fe2000fffe008 */
[----:B------:R-:W-:-:S02]  /*42c0*/  SEL R4, RZ, 0x1, P0 ;  /* 0x00000001ff047807 */ /* 0x000fc40000000000 */
[----:B------:R-:W-:Y:S01]  /*42d0*/  UMOV UR8, UR14 ;  /* 0x0000000e00087c82 */ /* 0x000fe20008000000 */
[----:B------:R-:W-:Y:S02]  /*42e0*/  SEL R5, R5, RZ, P0 ;  /* 0x000000ff05057207 */ /* 0x000fe40000000000 */
[----:B------:R-:W-:Y:S01]  /*42f0*/  LOP3.LUT R3, R3, R4, RZ, 0x3c, !PT ;  /* 0x0000000403037212 */ /* 0x000fe200078e3cff */
[----:B------:R0:W-:Y:S02]  /*4300*/  UTMALDG.3D [UR8], [UR4], desc[UR6] ;  /* 0x00000608040075b4 */ /* 0x0001e40008011000 */
[----:B0-----:R-:W-:Y:S01]  /*4310*/  UMOV UR11, UR21 ;  /* 0x00000015000b7c82 */ /* 0x001fe20008000000 */
[----:B------:R-:W-:Y:S02]  /*4320*/  UMOV UR8, UR15 ;  /* 0x0000000f00087c82 */ /* 0x000fe40008000000 */
[----:B------:R0:W-:Y:S02]  /*4330*/  UTMALDG.3D.MULTICAST [UR8], [UR24], UR26, desc[UR6] ;  /* 0x00000608180073b4 */ /* 0x0001e4000801181a */
[----:B0-----:R-:W-:Y:S05]  /*4340*/  @P1 BRA `(.L_x_68) ;  /* 0xfffffffc00441947 */ /* 0x001fea000383ffff */
.L_x_65:
[----:B------:R-:W-:Y:S05]  /*4350*/  BSYNC B1 ;  /* 0x0000000000017941 */ /* 0x000fea0003800000 */
.L_x_64:
[----:B------:R-:W-:Y:S01]  /*4360*/  LOP3.LUT P1, RZ, R16, 0xff, RZ, 0xc0, !PT ;  /* 0x000000ff10ff7812 */ /* 0x000fe2000782c0ff */
[C---:B------:R-:W-:Y:S01]  /*4370*/  IMAD.IADD R15, R10.reuse, 0x1, R15 ;  /* 0x000000010a0f7824 */ /* 0x040fe200078e020f */
[----:B------:R-:W-:Y:S01]  /*4380*/  ULDC.64 UR4, c[0x0][0x650] ;  /* 0x0001940000047ab9 */ /* 0x000fe20000000a00 */
[C---:B------:R-:W-:Y:S01]  /*4390*/  ISETP.GE.U32.AND P3, PT, R10.reuse, 0x32, PT ;  /* 0x000000320a00780c */ /* 0x040fe20003f66070 */
[----:B------:R-:W-:Y:S01]  /*43a0*/  BSSY B1, `(.L_x_69) ;  /* 0x000006d000017945 */ /* 0x000fe20003800000 */
[----:B------:R-:W-:Y:S01]  /*43b0*/  IMAD.MOV.U32 R19, RZ, RZ, -0x1 ;  /* 0xffffffffff137424 */ /* 0x000fe200078e00ff */
[----:B------:R-:W-:Y:S01]  /*43c0*/  ISETP.GT.U32.AND P0, PT, R15, 0x31, PT ;  /* 0x000000310f00780c */ /* 0x000fe20003f04070 */
[----:B------:R-:W-:Y:S01]  /*43d0*/  IMAD.MOV.U32 R18, RZ, RZ, -0x1 ;  /* 0xffffffffff127424 */ /* 0x000fe200078e00ff */
[----:B------:R-:W-:Y:S01]  /*43e0*/  PRMT R16, RZ, 0x7610, R16 ;  /* 0x00007610ff107816 */ /* 0x000fe20000000010 */
[----:B------:R-:W-:Y:S01]  /*43f0*/  IMAD.MOV.U32 R17, RZ, RZ, -0x1 ;  /* 0xffffffffff117424 */ /* 0x000fe200078e00ff */
[----:B------:R-:W-:-:S03]  /*4400*/  ISETP.LT.U32.AND P0, PT, R10, 0x32, P0 ;  /* 0x000000320a00780c */ /* 0x000fc60000701070 */
[----:B------:R-:W0:Y:S01]  /*4410*/  @P1 S2R R3, SR_CgaCtaId ;  /* 0x0000000000031919 */ /* 0x000e220000008800 */
[----:B------:R-:W-:-:S04]  /*4420*/  @P1 MOV R2, 0x400 ;  /* 0x0000040000021802 */ /* 0x000fc80000000f00 */
[----:B0-----:R-:W-:Y:S01]  /*4430*/  @P1 LEA R4, R3, R2, 0x18 ;  /* 0x0000000203041211 */ /* 0x001fe200078ec0ff */
[----:B------:R-:W-:Y:S01]  /*4440*/  IMAD.WIDE.U32 R2, R15, 0x51eb851f, RZ ;  /* 0x51eb851f0f027825 */ /* 0x000fe200078e00ff */
[----:B------:R-:W-:Y:S02]  /*4450*/  SEL R2, RZ, 0x1, !P0 ;  /* 0x00000001ff027807 */ /* 0x000fe40004000000 */
[----:B------:R0:W-:Y:S01]  /*4460*/  @P1 SYNCS.ARRIVE.TRANS64.A1T0 RZ, [R4+URZ+0x338], RZ ;  /* 0x000338ff04ff19a7 */ /* 0x0001e2000810003f */
[----:B------:R-:W-:Y:S02]  /*4470*/  IADD3 R6, P1, R6, UR18, RZ ;  /* 0x0000001206067c10 */ /* 0x000fe4000ff3e0ff */
[----:B------:R-:W-:Y:S02]  /*4480*/  LOP3.LUT R9, R9, R2, RZ, 0x3c, !PT ;  /* 0x0000000209097212 */ /* 0x000fe400078e3cff */
[----:B------:R-:W-:Y:S02]  /*4490*/  IADD3.X R7, R7, UR13, RZ, P1, !PT ;  /* 0x0000000d07077c10 */ /* 0x000fe40008ffe4ff */
[----:B------:R-:W-:-:S02]  /*44a0*/  ISETP.GE.U32.AND P0, PT, R6, UR4, PT ;  /* 0x0000000406007c0c */ /* 0x000fc4000bf06070 */
[----:B0-----:R-:W-:Y:S02]  /*44b0*/  SHF.R.U32.HI R4, RZ, 0x4, R3 ;  /* 0x00000004ff047819 */ /* 0x001fe40000011603 */
[----:B------:R-:W-:Y:S02]  /*44c0*/  ISETP.GE.U32.AND.EX P0, PT, R7, UR5, PT, P0 ;  /* 0x0000000507007c0c */ /* 0x000fe4000bf06100 */
[----:B------:R-:W-:Y:S01]  /*44d0*/  @P3 LOP3.LUT R9, R9, 0x1, R4, 0x78, !PT ;  /* 0x0000000109093812 */ /* 0x000fe200078e7804 */
[----:B------:R-:W-:Y:S01]  /*44e0*/  IMAD R15, R4, -0x32, R15 ;  /* 0xffffffce040f7824 */ /* 0x000fe200078e020f */
[----:B------:R-:W-:-:S09]  /*44f0*/  PRMT R2, RZ, 0x7610, R2 ;  /* 0x00007610ff027816 */ /* 0x000fd20000000002 */
[----:B------:R-:W-:Y:S05]  /*4500*/  @P0 BRA `(.L_x_70) ;  /* 0x0000000400580947 */ /* 0x000fea0003800000 */
[----:B------:R-:W0:Y:S01]  /*4510*/  S2R R18, SR_CTAID.X ;  /* 0x0000000000127919 */ /* 0x000e220000002500 */
[----:B------:R-:W-:Y:S01]  /*4520*/  ULDC.64 UR4, c[0x0][0x628] ;  /* 0x00018a0000047ab9 */ /* 0x000fe20000000a00 */
[----:B------:R-:W-:Y:S01]  /*4530*/  ULDC UR7, c[0x0][0x630] ;  /* 0x00018c0000077ab9 */ /* 0x000fe20000000800 */
[----:B------:R-:W-:Y:S01]  /*4540*/  ISETP.NE.U32.AND P0, PT, RZ, UR4, PT ;  /* 0x00000004ff007c0c */ /* 0x000fe2000bf05070 */
[----:B------:R-:W1:Y:S01]  /*4550*/  S2R R19, SR_CTAID.Y ;  /* 0x0000000000137919 */ /* 0x000e620000002600 */
[----:B------:R-:W-:Y:S01]  /*4560*/  ULDC UR8, c[0x0][0x150] ;  /* 0x0000540000087ab9 */ /* 0x000fe20000000800 */
[----:B------:R-:W-:Y:S01]  /*4570*/  IMAD.MOV.U32 R2, RZ, RZ, R6 ;  /* 0x000000ffff027224 */ /* 0x000fe200078e0006 */
[----:B------:R-:W-:Y:S01]  /*4580*/  ISETP.NE.AND.EX P0, PT, RZ, UR5, PT, P0 ;  /* 0x00000005ff007c0c */ /* 0x000fe2000bf05300 */
[----:B------:R-:W-:Y:S01]  /*4590*/  IMAD.MOV.U32 R3, RZ, RZ, R7 ;  /* 0x000000ffff037224 */ /* 0x000fe200078e0007 */
[----:B0-----:R-:W-:-:S11]  /*45a0*/  I2FP.F32.U32 R20, R18 ;  /* 0x0000001200147245 */ /* 0x001fd60000201000 */
[----:B------:R-:W-:Y:S05]  /*45b0*/  @!P0 BRA `(.L_x_71) ;  /* 0x0000000000288947 */ /* 0x000fea0003800000 */
[----:B------:R-:W-:Y:S02]  /*45c0*/  ULDC UR6, c[0x0][0x634] ;  /* 0x00018d0000067ab9 */ /* 0x000fe40000000800 */
[----:B------:R-:W-:-:S05]  /*45d0*/  IADD3 R3, P0, R6, UR6, RZ ;  /* 0x0000000606037c10 */ /* 0x000fca000ff1e0ff */
[----:B------:R-:W-:-:S04]  /*45e0*/  IMAD.X R17, RZ, RZ, R7, P0 ;  /* 0x000000ffff117224 */ /* 0x000fc800000e0607 */
[----:B------:R-:W-:-:S04]  /*45f0*/  IMAD.WIDE.U32 R4, R17, UR4, RZ ;  /* 0x0000000411047c25 */ /* 0x000fc8000f8e00ff */
[----:B------:R-:W-:-:S04]  /*4600*/  IMAD.WIDE.U32 R4, P0, R3, UR5, R4 ;  /* 0x0000000503047c25 */ /* 0x000fc8000f800004 */
[----:B------:R-:W-:-:S04]  /*4610*/  IMAD.WIDE.U32 R2, R3, UR4, RZ ;  /* 0x0000000403027c25 */ /* 0x000fc8000f8e00ff */
[----:B------:R-:W-:Y:S01]  /*4620*/  IMAD.MOV.U32 R2, RZ, RZ, R5 ;  /* 0x000000ffff027224 */ /* 0x000fe200078e0005 */
[----:B------:R-:W-:Y:S01]  /*4630*/  IADD3 RZ, P1, R3, R4, RZ ;  /* 0x0000000403ff7210 */ /* 0x000fe20007f3e0ff */
[----:B------:R-:W-:-:S04]  /*4640*/  IMAD.X R3, RZ, RZ, RZ, P0 ;  /* 0x000000ffff037224 */ /* 0x000fc800000e06ff */
[----:B------:R-:W-:-:S08]  /*4650*/  IMAD.WIDE.U32.X R2, R17, UR5, R2, P1 ;  /* 0x0000000511027c25 */ /* 0x000fd000088e0402 */
.L_x_71:
[--C-:B------:R-:W-:Y:S01]  /*4660*/  SHF.R.U64 R17, R2, UR7, R3.reuse ;  /* 0x0000000702117c19 */ /* 0x100fe20008001203 */
[----:B------:R-:W-:Y:S01]  /*4670*/  FMUL R20, R20, UR8 ;  /* 0x0000000814147c20 */ /* 0x000fe20008400000 */
[----:B------:R-:W-:Y:S01]  /*4680*/  SHF.R.U32.HI R2, RZ, UR7, R3 ;  /* 0x00000007ff027c19 */ /* 0x000fe20008011603 */
[----:B------:R-:W0:Y:S01]  /*4690*/  LDC R23, c[0x0][0x144] ;  /* 0x00005100ff177b82 */ /* 0x000e220000000800 */
[----:B------:R-:W-:Y:S01]  /*46a0*/  IADD3 R21, P0, RZ, -R17, RZ ;  /* 0x80000011ff157210 */ /* 0x000fe20007f1e0ff */
[----:B------:R-:W-:Y:S01]  /*46b0*/  ULDC UR6, c[0x0][0x154] ;  /* 0x0000550000067ab9 */ /* 0x000fe20000000800 */
[----:B-1----:R-:W-:Y:S01]  /*46c0*/  I2FP.F32.U32 R3, R19 ;  /* 0x0000001300037245 */ /* 0x002fe20000201000 */
[----:B------:R-:W1:Y:S01]  /*46d0*/  F2I.U32.TRUNC.NTZ R20, R20 ;  /* 0x0000001400147305 */ /* 0x000e62000020f000 */
[----:B------:R-:W-:Y:S01]  /*46e0*/  ULDC.64 UR4, c[0x0][0x620] ;  /* 0x0001880000047ab9 */ /* 0x000fe20000000a00 */
[----:B------:R-:W-:Y:S02]  /*46f0*/  IMAD.X R2, RZ, RZ, ~R2, P0 ;  /* 0x000000ffff027224 */ /* 0x000fe400000e0e02 */
[----:B------:R-:W-:Y:S01]  /*4700*/  FMUL R4, R3, UR6 ;  /* 0x0000000603047c20 */ /* 0x000fe20008400000 */
[----:B------:R-:W2:Y:S01]  /*4710*/  LDC R22, c[0x0][0x148] ;  /* 0x00005200ff167b82 */ /* 0x000ea20000000800 */
[----:B------:R-:W-:Y:S01]  /*4720*/  IMAD R2, R2, UR4, RZ ;  /* 0x0000000402027c24 */ /* 0x000fe2000f8e02ff */
[----:B------:R-:W-:Y:S01]  /*4730*/  ULDC.64 UR6, c[0x0][0x640] ;  /* 0x0001900000067ab9 */ /* 0x000fe20000000a00 */
[----:B------:R-:W-:Y:S01]  /*4740*/  IMAD.MOV.U32 R3, RZ, RZ, R7 ;  /* 0x000000ffff037224 */ /* 0x000fe200078e0007 */
[----:B------:R-:W-:Y:S01]  /*4750*/  ISETP.NE.U32.AND P0, PT, RZ, UR6, PT ;  /* 0x00000006ff007c0c */ /* 0x000fe2000bf05070 */
[----:B------:R-:W3:Y:S01]  /*4760*/  F2I.U32.TRUNC.NTZ R4, R4 ;  /* 0x0000000400047305 */ /* 0x000ee2000020f000 */
[----:B------:R-:W-:-:S02]  /*4770*/  IMAD R5, R21, UR5, R2 ;  /* 0x0000000515057c24 */ /* 0x000fc4000f8e0202 */
[----:B------:R-:W-:Y:S01]  /*4780*/  IMAD.MOV.U32 R2, RZ, RZ, R6 ;  /* 0x000000ffff027224 */ /* 0x000fe200078e0006 */
[----:B------:R-:W-:Y:S01]  /*4790*/  ISETP.NE.AND.EX P0, PT, RZ, UR7, PT, P0 ;  /* 0x00000007ff007c0c */ /* 0x000fe2000bf05300 */
[----:B-1----:R-:W-:Y:S02]  /*47a0*/  IMAD.MOV R20, RZ, RZ, -R20 ;  /* 0x000000ffff147224 */ /* 0x002fe400078e0a14 */
[----:B------:R-:W-:Y:S01]  /*47b0*/  IMAD.WIDE.U32 R2, R21, UR4, R2 ;  /* 0x0000000415027c25 */ /* 0x000fe2000f8e0002 */
[----:B------:R-:W-:-:S03]  /*47c0*/  ULDC UR4, c[0x0][0x618] ;  /* 0x0001860000047ab9 */ /* 0x000fc60000000800 */
[----:B------:R-:W-:Y:S02]  /*47d0*/  IMAD.IADD R3, R3, 0x1, R5 ;  /* 0x0000000103037824 */ /* 0x000fe400078e0205 */
[----:B0-----:R-:W-:-:S03]  /*47e0*/  IMAD R18, R23, R20, R18 ;  /* 0x0000001417127224 */ /* 0x001fc600078e0212 */
[--C-:B------:R-:W-:Y:S01]  /*47f0*/  SHF.R.U64 R20, R2, UR4, R3.reuse ;  /* 0x0000000402147c19 */ /* 0x100fe20008001203 */
[----:B---3--:R-:W-:Y:S01]  /*4800*/  IMAD.MOV R2, RZ, RZ, -R4 ;  /* 0x000000ffff027224 */ /* 0x008fe200078e0a04 */
[----:B------:R-:W-:Y:S01]  /*4810*/  SHF.R.U32.HI R3, RZ, UR4, R3 ;  /* 0x00000004ff037c19 */ /* 0x000fe20008011603 */
[----:B------:R-:W-:Y:S02]  /*4820*/  ULDC UR4, c[0x0][0x608] ;  /* 0x0001820000047ab9 */ /* 0x000fe40000000800 */
[----:B--2---:R-:W-:Y:S01]  /*4830*/  @P2 IMAD R18, R22, R2, R19 ;  /* 0x0000000216122224 */ /* 0x004fe200078e0213 */
[--C-:B------:R-:W-:Y:S02]  /*4840*/  SHF.R.U64 R22, R20, UR4, R3.reuse ;  /* 0x0000000414167c19 */ /* 0x100fe40008001203 */
[----:B------:R-:W-:Y:S01]  /*4850*/  SHF.R.U32.HI R3, RZ, UR4, R3 ;  /* 0x00000004ff037c19 */ /* 0x000fe20008011603 */
[----:B------:R-:W-:-:S03]  /*4860*/  ULDC UR4, c[0x0][0x658] ;  /* 0x0001960000047ab9 */ /* 0x000fc60000000800 */
[--C-:B------:R-:W-:Y:S02]  /*4870*/  SHF.R.U64 R19, R22, UR4, R3.reuse ;  /* 0x0000000416137c19 */ /* 0x100fe40008001203 */
[----:B------:R-:W-:-:S03]  /*4880*/  SHF.R.U32.HI R21, RZ, UR4, R3 ;  /* 0x00000004ff157c19 */ /* 0x000fc60008011603 */
[----:B------:R-:W-:Y:S02]  /*4890*/  IMAD.MOV.U32 R4, RZ, RZ, R19 ;  /* 0x000000ffff047224 */ /* 0x000fe400078e0013 */
[----:B------:R-:W-:Y:S01]  /*48a0*/  IMAD.MOV.U32 R3, RZ, RZ, R21 ;  /* 0x000000ffff037224 */ /* 0x000fe200078e0015 */
[----:B------:R-:W-:Y:S06]  /*48b0*/  @!P0 BRA `(.L_x_72) ;  /* 0x00000000002c8947 */ /* 0x000fec0003800000 */
        /* <DEDUP_REMOVED lines=9> */
[----:B------:R-:W-:-:S04]  /*4950*/  IMAD.WIDE.U32.X R2, R21, UR7, R2, P1 ;  /* 0x0000000715027c25 */ /* 0x000fc800088e0402 */
[----:B------:R-:W-:-:S07]  /*4960*/  IMAD.MOV.U32 R4, RZ, RZ, R2 ;  /* 0x000000ffff047224 */ /* 0x000fce00078e0002 */
.L_x_72:
[----:B------:R-:W-:Y:S01]  /*4970*/  ULDC UR4, c[0x0][0x648] ;  /* 0x0001920000047ab9 */ /* 0x000fe20000000800 */
[----:B------:R-:W-:Y:S01]  /*4980*/  LOP3.LUT R2, R22, UR17, RZ, 0xc0, !PT ;  /* 0x0000001116027c12 */ /* 0x000fe2000f8ec0ff */
[----:B------:R-:W-:Y:S01]  /*4990*/  ULDC UR5, c[0x0][0x610] ;  /* 0x0001840000057ab9 */ /* 0x000fe20000000800 */
[----:B------:R-:W-:Y:S01]  /*49a0*/  SHF.R.U64 R3, R4, UR4, R3 ;  /* 0x0000000404037c19 */ /* 0x000fe20008001203 */
[----:B------:R-:W-:Y:S01]  /*49b0*/  ULDC UR4, c[0x0][0x638] ;  /* 0x00018e0000047ab9 */ /* 0x000fe20000000800 */
[----:B------:R-:W-:-:S03]  /*49c0*/  LOP3.LUT R5, R20, UR16, RZ, 0xc0, !PT ;  /* 0x0000001014057c12 */ /* 0x000fc6000f8ec0ff */
[----:B------:R-:W-:Y:S02]  /*49d0*/  IMAD.MOV R4, RZ, RZ, -R3 ;  /* 0x000000ffff047224 */ /* 0x000fe400078e0a03 */
[----:B------:R-:W-:Y:S02]  /*49e0*/  IMAD R3, R3, UR20, R2 ;  /* 0x0000001403037c24 */ /* 0x000fe4000f8e0202 */
[----:B------:R-:W-:Y:S01]  /*49f0*/  IMAD R2, R4, UR4, R19 ;  /* 0x0000000404027c24 */ /* 0x000fe2000f8e0213 */
[----:B------:R-:W-:Y:S01]  /*4a00*/  ULDC UR4, c[0x0][0x600] ;  /* 0x0001800000047ab9 */ /* 0x000fe20000000800 */
[----:B------:R-:W-:Y:S02]  /*4a10*/  IMAD R19, R3, UR5, R18 ;  /* 0x0000000503137c24 */ /* 0x000fe4000f8e0212 */
[----:B------:R-:W-:Y:S02]  /*4a20*/  IMAD R4, R2, UR4, R5 ;  /* 0x0000000402047c24 */ /* 0x000fe4000f8e0205 */
[----:B------:R-:W-:-:S03]  /*4a30*/  IMAD.MOV.U32 R3, RZ, RZ, 0x1 ;  /* 0x00000001ff037424 */ /* 0x000fc600078e00ff */
[----:B------:R-:W-:Y:S02]  /*4a40*/  SEL R18, R4, R19, !P2 ;  /* 0x0000001304127207 */ /* 0x000fe40005000000 */
[----:B------:R-:W-:Y:S02]  /*4a50*/  PRMT R2, R3, 0x7610, R2 ;  /* 0x0000761003027816 */ /* 0x000fe40000000002 */
[----:B------:R-:W-:-:S07]  /*4a60*/  SEL R19, R19, R4, !P2 ;  /* 0x0000000413137207 */ /* 0x000fce0005000000 */
.L_x_70:
[----:B------:R-:W-:Y:S05]  /*4a70*/  BSYNC B1 ;  /* 0x0000000000017941 */ /* 0x000fea0003800000 */
.L_x_69:
[----:B------:R-:W-:-:S13]  /*4a80*/  LOP3.LUT P0, RZ, R2, 0xff, RZ, 0xc0, !PT ;  /* 0x000000ff02ff7812 */ /* 0x000fda000780c0ff */
[----:B------:R-:W-:Y:S05]  /*4a90*/  @P0 BRA `(.L_x_73) ;  /* 0xfffffff4003c0947 */ /* 0x000fea000383ffff */
[----:B------:R-:W-:Y:S05]  /*4aa0*/  BSYNC B0 ;  /* 0x0000000000007941 */ /* 0x000fea0003800000 */
.L_x_62:
[----:B------:R-:W-:-:S03]  /*4ab0*/  UMOV UR4, 0xffffffff ;  /* 0xffffffff00047882 */ /* 0x000fc60000000000 */
[----:B------:R-:W-:Y:S05]  /*4ac0*/  BRA.DIV UR4, `(.L_x_74) ;  /* 0x0000001e04947947 */ /* 0x000fea000b800000 */
[----:B------:R-:W-:-:S13]  /*4ad0*/  ELECT P0, URZ, PT ;  /* 0x00000000003f782f */ /* 0x000fda0003800000 */
.L_x_134:
[----:B------:R-:W-:Y:S04]  /*4ae0*/  BSSY B0, `(.L_x_75) ;  /* 0x00001c9000007945 */ /* 0x000fe80003800000 */
[----:B------:R-:W-:Y:S05]  /*4af0*/  @!P0 BRA `(.L_x_76) ;  /* 0x0000001c001c8947 */ /* 0x000fea0003800000 */
[----:B------:R-:W-:-:S04]  /*4b00*/  LOP3.LUT R0, R0, 0x2, RZ, 0xfc, !PT ;  /* 0x0000000200007812 */ /* 0x000fc800078efcff */
[----:B------:R-:W-:-:S13]  /*4b10*/  ISETP.NE.AND P0, PT, R0, 0x3, PT ;  /* 0x000000030000780c */ /* 0x000fda0003f05270 */
[----:B------:R-:W-:Y:S05]  /*4b20*/  @!P0 BRA `(.L_x_77) ;  /* 0x0000000000048947 */ /* 0x000fea0003800000 */
[----:B------:R-:W-:Y:S01]  /*4b30*/  BPT.TRAP 0x1 ;  /* 0x000000040000795c */ /* 0x000fe20000300000 */
.L_x_77:
[----:B------:R-:W0:Y:S01]  /*4b40*/  S2R R3, SR_CgaCtaId ;  /* 0x0000000000037919 */ /* 0x000e220000008800 */
[----:B------:R-:W-:-:S04]  /*4b50*/  MOV R0, 0x400 ;  /* 0x0000040000007802 */ /* 0x000fc80000000f00 */
[----:B0-----:R-:W-:Y:S02]  /*4b60*/  LEA R0, R3, R0, 0x18 ;  /* 0x0000000003007211 */ /* 0x001fe400078ec0ff */
[----:B------:R-:W-:-:S03]  /*4b70*/  SHF.L.U32 R3, R9, 0x1f, RZ ;  /* 0x0000001f09037819 */ /* 0x000fc600000006ff */
[----:B------:R-:W-:-:S04]  /*4b80*/  VIADD R0, R0, 0x190 ;  /* 0x0000019000007836 */ /* 0x000fc80000000000 */
[C---:B------:R-:W-:Y:S02]  /*4b90*/  IMAD R6, R15.reuse, 0x8, R0 ;  /* 0x000000080f067824 */ /* 0x040fe400078e0200 */
[----:B------:R-:W-:Y:S02]  /*4ba0*/  VIADD R15, R15, 0x1 ;  /* 0x000000010f0f7836 */ /* 0x000fe40000000000 */
[----:B------:R-:W0:Y:S03]  /*4bb0*/  SYNCS.PHASECHK.TRANS64.TRYWAIT P0, [R6+URZ], R3 ;  /* 0x00000003060075a7 */ /* 0x000e26000800017f */
[----:B------:R-:W-:-:S04]  /*4bc0*/  ISETP.NE.AND P1, PT, R15, 0x32, PT ;  /* 0x000000320f00780c */ /* 0x000fc80003f25270 */
[----:B------:R-:W-:Y:S02]  /*4bd0*/  SEL R2, RZ, 0x1, P1 ;  /* 0x00000001ff027807 */ /* 0x000fe40000800000 */
[----:B------:R-:W-:Y:S02]  /*4be0*/  SEL R15, R15, RZ, P1 ;  /* 0x000000ff0f0f7207 */ /* 0x000fe40000800000 */
[----:B------:R-:W-:-:S03]  /*4bf0*/  LOP3.LUT R8, R9, R2, RZ, 0x3c, !PT ;  /* 0x0000000209087212 */ /* 0x000fc600078e3cff */
[----:B------:R-:W-:Y:S01]  /*4c00*/  IMAD R7, R15, 0x8, R0 ;  /* 0x000000080f077824 */ /* 0x000fe200078e0200 */
[----:B------:R-:W-:Y:S01]  /*4c10*/  SHF.L.U32 R4, R8, 0x1f, RZ ;  /* 0x0000001f08047819 */ /* 0x000fe200000006ff */
[----:B0-----:R-:W-:Y:S06]  /*4c20*/  @!P0 BRA `(.L_x_78) ;  /* 0x0000001c005c8947 */ /* 0x001fec0003800000 */
.L_x_135:
[----:B------:R-:W1:Y:S01]  /*4c30*/  SYNCS.PHASECHK.TRANS64.TRYWAIT P0, [R7+URZ], R4 ;  /* 0x00000004070075a7 */ /* 0x000e62000800017f */
[----:B------:R-:W-:-:S05]  /*4c40*/  VIADD R2, R15, 0x1 ;  /* 0x000000010f027836 */ /* 0x000fca0000000000 */
[----:B------:R-:W-:-:S04]  /*4c50*/  ISETP.NE.AND P1, PT, R2, 0x32, PT ;  /* 0x000000320200780c */ /* 0x000fc80003f25270 */
[----:B0-----:R-:W-:Y:S02]  /*4c60*/  SEL R3, RZ, 0x1, P1 ;  /* 0x00000001ff037807 */ /* 0x001fe40000800000 */
[----:B------:R-:W-:Y:S02]  /*4c70*/  SEL R9, R2, RZ, P1 ;  /* 0x000000ff02097207 */ /* 0x000fe40000800000 */
[----:B------:R-:W-:-:S03]  /*4c80*/  LOP3.LUT R8, R8, R3, RZ, 0x3c, !PT ;  /* 0x0000000308087212 */ /* 0x000fc600078e3cff */
[----:B------:R-:W-:Y:S01]  /*4c90*/  IMAD R6, R9, 0x8, R0 ;  /* 0x0000000809067824 */ /* 0x000fe200078e0200 */
[----:B------:R-:W-:Y:S01]  /*4ca0*/  SHF.L.U32 R5, R8, 0x1f, RZ ;  /* 0x0000001f08057819 */ /* 0x000fe200000006ff */
[----:B-1----:R-:W-:Y:S06]  /*4cb0*/  @!P0 BRA `(.L_x_79) ;  /* 0x0000001c004c8947 */ /* 0x002fec0003800000 */
.L_x_136:
[----:B------:R-:W1:Y:S01]  /*4cc0*/  SYNCS.PHASECHK.TRANS64.TRYWAIT P0, [R6+URZ], R5 ;  /* 0x00000005060075a7 */ /* 0x000e62000800017f */
[----:B------:R-:W-:-:S05]  /*4cd0*/  VIADD R2, R9, 0x1 ;  /* 0x0000000109027836 */ /* 0x000fca0000000000 */
[----:B------:R-:W-:-:S04]  /*4ce0*/  ISETP.NE.AND P1, PT, R2, 0x32, PT ;  /* 0x000000320200780c */ /* 0x000fc80003f25270 */
[----:B------:R-:W-:Y:S02]  /*4cf0*/  SEL R3, RZ, 0x1, P1 ;  /* 0x00000001ff037807 */ /* 0x000fe40000800000 */
[----:B0-----:R-:W-:Y:S02]  /*4d00*/  SEL R7, R2, RZ, P1 ;  /* 0x000000ff02077207 */ /* 0x001fe40000800000 */
[----:B------:R-:W-:-:S03]  /*4d10*/  LOP3.LUT R8, R8, R3, RZ, 0x3c, !PT ;  /* 0x0000000308087212 */ /* 0x000fc600078e3cff */
[----:B------:R-:W-:Y:S01]  /*4d20*/  IMAD R9, R7, 0x8, R0 ;  /* 0x0000000807097824 */ /* 0x000fe200078e0200 */
[----:B------:R-:W-:Y:S01]  /*4d30*/  SHF.L.U32 R4, R8, 0x1f, RZ ;  /* 0x0000001f08047819 */ /* 0x000fe200000006ff */
[----:B-1----:R-:W-:Y:S06]  /*4d40*/  @!P0 BRA `(.L_x_80) ;  /* 0x0000001c003c8947 */ /* 0x002fec0003800000 */
.L_x_137:
[----:B------:R-:W1:Y:S01]  /*4d50*/  SYNCS.PHASECHK.TRANS64.TRYWAIT P0, [R9+URZ], R4 ;  /* 0x00000004090075a7 */ /* 0x000e62000800017f */
[----:B------:R-:W-:-:S05]  /*4d60*/  VIADD R2, R7, 0x1 ;  /* 0x0000000107027836 */ /* 0x000fca0000000000 */
[----:B------:R-:W-:-:S04]  /*4d70*/  ISETP.NE.AND P1, PT, R2, 0x32, PT ;  /* 0x000000320200780c */ /* 0x000fc80003f25270 */
[----:B------:R-:W-:Y:S02]  /*4d80*/  SEL R3, RZ, 0x1, P1 ;  /* 0x00000001ff037807 */ /* 0x000fe40000800000 */
[----:B------:R-:W-:Y:S02]  /*4d90*/  SEL R7, R2, RZ, P1 ;  /* 0x000000ff02077207 */ /* 0x000fe40000800000 */
[----:B------:R-:W-:-:S03]  /*4da0*/  LOP3.LUT R8, R8, R3, RZ, 0x3c, !PT ;  /* 0x0000000308087212 */ /* 0x000fc600078e3cff */
[----:B0-----:R-:W-:Y:S01]  /*4db0*/  IMAD R6, R7, 0x8, R0 ;  /* 0x0000000807067824 */ /* 0x001fe200078e0200 */
[----:B------:R-:W-:Y:S01]  /*4dc0*/  SHF.L.U32 R5, R8, 0x1f, RZ ;  /* 0x0000001f08057819 */ /* 0x000fe200000006ff */
[----:B-1----:R-:W-:Y:S06]  /*4dd0*/  @!P0 BRA `(.L_x_81) ;  /* 0x0000001c002c8947 */ /* 0x002fec0003800000 */
.L_x_138:
        /* <DEDUP_REMOVED lines=9> */
.L_x_139:
        /* <DEDUP_REMOVED lines=9> */
.L_x_140:
        /* <DEDUP_REMOVED lines=9> */
.L_x_141:
        /* <DEDUP_REMOVED lines=9> */
.L_x_142:
        /* <DEDUP_REMOVED lines=9> */
.L_x_143:
        /* <DEDUP_REMOVED lines=9> */
.L_x_144:
        /* <DEDUP_REMOVED lines=9> */
.L_x_145:
        /* <DEDUP_REMOVED lines=9> */
.L_x_146:
        /* <DEDUP_REMOVED lines=9> */
.L_x_147:
        /* <DEDUP_REMOVED lines=9> */
.L_x_148:
        /* <DEDUP_REMOVED lines=9> */
.L_x_149:
        /* <DEDUP_REMOVED lines=9> */
.L_x_150:
        /* <DEDUP_REMOVED lines=9> */
.L_x_151:
        /* <DEDUP_REMOVED lines=9> */
.L_x_152:
        /* <DEDUP_REMOVED lines=9> */
.L_x_153:
        /* <DEDUP_REMOVED lines=9> */
.L_x_154:
        /* <DEDUP_REMOVED lines=9> */
.L_x_155:
        /* <DEDUP_REMOVED lines=9> */
.L_x_156:
        /* <DEDUP_REMOVED lines=9> */
.L_x_157:
        /* <DEDUP_REMOVED lines=9> */
.L_x_158:
        /* <DEDUP_REMOVED lines=9> */
.L_x_159:
        /* <DEDUP_REMOVED lines=9> */
.L_x_160:
        /* <DEDUP_REMOVED lines=9> */
.L_x_161:
        /* <DEDUP_REMOVED lines=9> */
.L_x_162:
        /* <DEDUP_REMOVED lines=9> */
.L_x_163:
        /* <DEDUP_REMOVED lines=9> */
.L_x_164:
        /* <DEDUP_REMOVED lines=9> */
.L_x_165:
        /* <DEDUP_REMOVED lines=9> */
.L_x_166:
        /* <DEDUP_REMOVED lines=9> */
.L_x_167:
        /* <DEDUP_REMOVED lines=9> */
.L_x_168:
        /* <DEDUP_REMOVED lines=9> */
.L_x_169:
        /* <DEDUP_REMOVED lines=9> */
.L_x_170:
        /* <DEDUP_REMOVED lines=9> */
.L_x_171:
        /* <DEDUP_REMOVED lines=9> */
.L_x_172:
        /* <DEDUP_REMOVED lines=9> */
.L_x_173:
        /* <DEDUP_REMOVED lines=9> */
.L_x_174:
        /* <DEDUP_REMOVED lines=9> */
.L_x_175:
        /* <DEDUP_REMOVED lines=9> */
.L_x_176:
        /* <DEDUP_REMOVED lines=9> */
.L_x_177:
        /* <DEDUP_REMOVED lines=9> */
.L_x_178:
        /* <DEDUP_REMOVED lines=9> */
.L_x_179:
        /* <DEDUP_REMOVED lines=9> */
.L_x_180:
        /* <DEDUP_REMOVED lines=9> */
.L_x_181:
        /* <DEDUP_REMOVED lines=9> */
.L_x_182:
[----:B------:R-:W1:Y:S01]  /*66a0*/  SYNCS.PHASECHK.TRANS64.TRYWAIT P0, [R6+URZ], R5 ;  /* 0x00000005060075a7 */ /* 0x000e62000800017f */
[----:B------:R-:W-:-:S05]  /*66b0*/  VIADD R2, R7, 0x1 ;  /* 0x0000000107027836 */ /* 0x000fca0000000000 */
[----:B------:R-:W-:-:S04]  /*66c0*/  ISETP.NE.AND P1, PT, R2, 0x32, PT ;  /* 0x000000320200780c */ /* 0x000fc80003f25270 */
[----:B0-----:R-:W-:Y:S02]  /*66d0*/  SEL R4, RZ, 0x1, P1 ;  /* 0x00000001ff047807 */ /* 0x001fe40000800000 */
[----:B------:R-:W-:Y:S02]  /*66e0*/  SEL R3, R2, RZ, P1 ;  /* 0x000000ff02037207 */ /* 0x000fe40000800000 */
[----:B------:R-:W-:Y:S01]  /*66f0*/  LOP3.LUT R4, R11, R4, RZ, 0x3c, !PT ;  /* 0x000000040b047212 */ /* 0x000fe200078e3cff */
[----:B-1----:R-:W-:Y:S06]  /*6700*/  @!P0 BRA `(.L_x_126) ;  /* 0x0000001000648947 */ /* 0x002fec0003800000 */
.L_x_183:
[----:B------:R-:W-:Y:S01]  /*6710*/  IMAD R3, R3, 0x8, R0 ;  /* 0x0000000803037824 */ /* 0x000fe200078e0200 */
[----:B------:R-:W-:-:S07]  /*6720*/  SHF.L.U32 R0, R4, 0x1f, RZ ;  /* 0x0000001f04007819 */ /* 0x000fce00000006ff */
.L_x_127:
[----:B-1----:R1:W2:Y:S02]  /*6730*/  SYNCS.PHASECHK.TRANS64.TRYWAIT P0, [R3+URZ], R0 ;  /* 0x00000000030075a7 */ /* 0x0022a4000800017f */
[----:B--2---:R-:W-:Y:S05]  /*6740*/  @!P0 NANOSLEEP.SYNCS 0x989680 ;  /* 0x009896800000895d */ /* 0x004fea0003900000 */
[----:B------:R-:W2:Y:S02]  /*6750*/  @!P0 SYNCS.PHASECHK.TRANS64 P0, [R3+URZ], R0 ;  /* 0x00000000030085a7 */ /* 0x000ea4000800007f */
[----:B--2---:R-:W-:Y:S05]  /*6760*/  @!P0 BRA `(.L_x_127) ;  /* 0xfffffffc00f08947 */ /* 0x004fea000383ffff */
.L_x_76:
[----:B------:R-:W-:Y:S05]  /*6770*/  BSYNC B0 ;  /* 0x0000000000007941 */ /* 0x000fea0003800000 */
.L_x_75:
[----:B------:R-:W-:Y:S05]  /*6780*/  EXIT ;  /* 0x000000000000794d */ /* 0x000fea0003800000 */
.L_x_22:
[----:B-1----:R-:W-:-:S04]  /*6790*/  IMAD.U32 R11, RZ, RZ, UR6 ;  /* 0x00000006ff0b7e24 */ /* 0x002fc8000f8e00ff */
[----:B------:R1:W2:Y:S03]  /*67a0*/  SYNCS.PHASECHK.TRANS64.TRYWAIT P1, [R11+URZ], R10 ;  /* 0x0000000a0b0075a7 */ /* 0x0002a6000802017f */
[----:B--2---:R-:W-:Y:S05]  /*67b0*/  @!P1 NANOSLEEP.SYNCS 0x989680 ;  /* 0x009896800000995d */ /* 0x004fea0003900000 */
[----:B------:R-:W2:Y:S02]  /*67c0*/  @!P1 SYNCS.PHASECHK.TRANS64 P1, [R11+URZ], R10 ;  /* 0x0000000a0b0095a7 */ /* 0x000ea4000802007f */
[----:B--2---:R-:W-:Y:S05]  /*67d0*/  @!P1 BRA `(.L_x_22) ;  /* 0xfffffffc00ec9947 */ /* 0x004fea000383ffff */
[----:B------:R-:W-:Y:S05]  /*67e0*/  BRA `(.L_x_21) ;  /* 0xffffffb4003c7947 */ /* 0x000fea000383ffff */
.L_x_28:
[----:B-1----:R-:W-:-:S04]  /*67f0*/  IMAD.U32 R22, RZ, RZ, UR9 ;  /* 0x00000009ff167e24 */ /* 0x002fc8000f8e00ff */
[----:B------:R1:W2:Y:S03]  /*6800*/  SYNCS.PHASECHK.TRANS64.TRYWAIT P1, [R22+URZ], R21 ;  /* 0x00000015160075a7 */ /* 0x0002a6000802017f */
[----:B--2---:R-:W-:Y:S05]  /*6810*/  @!P1 NANOSLEEP.SYNCS 0x989680 ;  /* 0x009896800000995d */ /* 0x004fea0003900000 */
[----:B------:R-:W2:Y:S02]  /*6820*/  @!P1 SYNCS.PHASECHK.TRANS64 P1, [R22+URZ], R21 ;  /* 0x00000015160095a7 */ /* 0x000ea4000802007f */
[----:B--2---:R-:W-:Y:S05]  /*6830*/  @!P1 BRA `(.L_x_28) ;  /* 0xfffffffc00ec9947 */ /* 0x004fea000383ffff */
[----:B------:R-:W-:Y:S05]  /*6840*/  BRA `(.L_x_27) ;  /* 0xffffffb800007947 */ /* 0x000fea000383ffff */
.L_x_63:
[----:B------:R-:W-:Y:S01]  /*6850*/  BSSY B1, `(.L_x_128) ;  /* 0x0000006000017945 */ /* 0x000fe20003800000 */
[----:B------:R-:W-:-:S07]  /*6860*/  IMAD.MOV.U32 R2, RZ, RZ, -0x1 ;  /* 0xffffffffff027424 */ /* 0x000fce00078e00ff */
[----:B------:R-:W-:Y:S05]  /*6870*/  WARPSYNC.COLLECTIVE R2, `(.L_x_129) ;  /* 0x00000000020c7348 */ /* 0x000fea0003c00000 */
[----:B------:R-:W-:Y:S02]  /*6880*/  ELECT P0, UR62, PT ;  /* 0x00000000003e782f */ /* 0x000fe40003800000 */
[----:B------:R-:W-:Y:S01]  /*6890*/  MOV R2, UR62 ;  /* 0x0000003e00027c02 */ /* 0x000fe20008000f00 */
[----:B------:R-:W-:Y:S10]  /*68a0*/  ENDCOLLECTIVE ;  /* 0x000000000000791b */ /* 0x000ff40003800000 */
.L_x_129:
[----:B------:R-:W-:Y:S05]  /*68b0*/  BSYNC B1 ;  /* 0x0000000000017941 */ /* 0x000fea0003800000 */
.L_x_128:
[----:B------:R-:W-:Y:S05]  /*68c0*/  BRA `(.L_x_130) ;  /* 0xffffffd400bc7947 */ /* 0x000fea000383ffff */
.L_x_66:
[----:B0-----:R0:W1:Y:S02]  /*68d0*/  SYNCS.PHASECHK.TRANS64.TRYWAIT P0, [R21+URZ+0x190], R4 ;  /* 0x00019004150075a7 */ /* 0x001064000800017f */
[----:B-1----:R-:W-:Y:S05]  /*68e0*/  @!P0 NANOSLEEP.SYNCS 0x989680 ;  /* 0x009896800000895d */ /* 0x002fea0003900000 */
[----:B------:R-:W1:Y:S02]  /*68f0*/  @!P0 SYNCS.PHASECHK.TRANS64 P0, [R21+URZ+0x190], R4 ;  /* 0x00019004150085a7 */ /* 0x000e64000800007f */
[----:B-1----:R-:W-:Y:S05]  /*6900*/  @!P0 BRA `(.L_x_66) ;  /* 0xfffffffc00f08947 */ /* 0x002fea000383ffff */
[----:B------:R-:W-:Y:S05]  /*6910*/  BRA `(.L_x_131) ;  /* 0xffffffd400f47947 */ /* 0x000fea000383ffff */
.L_x_74:
[----:B------:R-:W-:Y:S01]  /*6920*/  BSSY B0, `(.L_x_132) ;  /* 0x0000006000007945 */ /* 0x000fe20003800000 */
[----:B------:R-:W-:-:S07]  /*6930*/  IMAD.MOV.U32 R2, RZ, RZ, -0x1 ;  /* 0xffffffffff027424 */ /* 0x000fce00078e00ff */
[----:B------:R-:W-:Y:S05]  /*6940*/  WARPSYNC.COLLECTIVE R2, `(.L_x_133) ;  /* 0x00000000020c7348 */ /* 0x000fea0003c00000 */
[----:B------:R-:W-:Y:S02]  /*6950*/  ELECT P0, UR62, PT ;  /* 0x00000000003e782f */ /* 0x000fe40003800000 */
[----:B------:R-:W-:Y:S01]  /*6960*/  MOV R2, UR62 ;  /* 0x0000003e00027c02 */ /* 0x000fe20008000f00 */
[----:B------:R-:W-:Y:S10]  /*6970*/  ENDCOLLECTIVE ;  /* 0x000000000000791b */ /* 0x000ff40003800000 */
.L_x_133:
[----:B------:R-:W-:Y:S05]  /*6980*/  BSYNC B0 ;  /* 0x0000000000007941 */ /* 0x000fea0003800000 */
.L_x_132:
[----:B------:R-:W-:Y:S05]  /*6990*/  BRA `(.L_x_134) ;  /* 0xffffffe000507947 */ /* 0x000fea000383ffff */
.L_x_78:
[----:B0-----:R0:W1:Y:S02]  /*69a0*/  SYNCS.PHASECHK.TRANS64.TRYWAIT P0, [R6+URZ], R3 ;  /* 0x00000003060075a7 */ /* 0x001064000800017f */
[----:B-1----:R-:W-:Y:S05]  /*69b0*/  @!P0 NANOSLEEP.SYNCS 0x989680 ;  /* 0x009896800000895d */ /* 0x002fea0003900000 */
[----:B------:R-:W1:Y:S02]  /*69c0*/  @!P0 SYNCS.PHASECHK.TRANS64 P0, [R6+URZ], R3 ;  /* 0x00000003060085a7 */ /* 0x000e64000800007f */
[----:B-1----:R-:W-:Y:S05]  /*69d0*/  @!P0 BRA `(.L_x_78) ;  /* 0xfffffffc00f08947 */ /* 0x002fea000383ffff */
[----:B------:R-:W-:Y:S05]  /*69e0*/  BRA `(.L_x_135) ;  /* 0xffffffe000907947 */ /* 0x000fea000383ffff */
.L_x_79:
[----:B0-----:R0:W1:Y:S02]  /*69f0*/  SYNCS.PHASECHK.TRANS64.TRYWAIT P0, [R7+URZ], R4 ;  /* 0x00000004070075a7 */ /* 0x001064000800017f */
[----:B-1----:R-:W-:Y:S05]  /*6a00*/  @!P0 NANOSLEEP.SYNCS 0x989680 ;  /* 0x009896800000895d */ /* 0x002fea0003900000 */
[----:B------:R-:W1:Y:S02]  /*6a10*/  @!P0 SYNCS.PHASECHK.TRANS64 P0, [R7+URZ], R4 ;  /* 0x00000004070085a7 */ /* 0x000e64000800007f */
[----:B-1----:R-:W-:Y:S05]  /*6a20*/  @!P0 BRA `(.L_x_79) ;  /* 0xfffffffc00f08947 */ /* 0x002fea000383ffff */
[----:B------:R-:W-:Y:S05]  /*6a30*/  BRA `(.L_x_136) ;  /* 0xffffffe000a07947 */ /* 0x000fea000383ffff */
.L_x_80:
[----:B0-----:R0:W1:Y:S02]  /*6a40*/  SYNCS.PHASECHK.TRANS64.TRYWAIT P0, [R6+URZ], R5 ;  /* 0x00000005060075a7 */ /* 0x001064000800017f */
[----:B-1----:R-:W-:Y:S05]  /*6a50*/  @!P0 NANOSLEEP.SYNCS 0x989680 ;  /* 0x009896800000895d */ /* 0x002fea0003900000 */
[----:B------:R-:W1:Y:S02]  /*6a60*/  @!P0 SYNCS.PHASECHK.TRANS64 P0, [R6+URZ], R5 ;  /* 0x00000005060085a7 */ /* 0x000e64000800007f */
[----:B-1----:R-:W-:Y:S05]  /*6a70*/  @!P0 BRA `(.L_x_80) ;  /* 0xfffffffc00f08947 */ /* 0x002fea000383ffff */
[----:B------:R-:W-:Y:S05]  /*6a80*/  BRA `(.L_x_137) ;  /* 0xffffffe000b07947 */ /* 0x000fea000383ffff */
.L_x_81:
[----:B0-----:R0:W1:Y:S02]  /*6a90*/  SYNCS.PHASECHK.TRANS64.TRYWAIT P0, [R9+URZ], R4 ;  /* 0x00000004090075a7 */ /* 0x001064000800017f */
[----:B-1----:R-:W-:Y:S05]  /*6aa0*/  @!P0 NANOSLEEP.SYNCS 0x989680 ;  /* 0x009896800000895d */ /* 0x002fea0003900000 */
[----:B------:R-:W1:Y:S02]  /*6ab0*/  @!P0 SYNCS.PHASECHK.TRANS64 P0, [R9+URZ], R4 ;  /* 0x00000004090085a7 */ /* 0x000e64000800007f */
[----:B-1----:R-:W-:Y:S05]  /*6ac0*/  @!P0 BRA `(.L_x_81) ;  /* 0xfffffffc00f08947 */ /* 0x002fea000383ffff */
[----:B------:R-:W-:Y:S05]  /*6ad0*/  BRA `(.L_x_138) ;  /* 0xffffffe000c07947 */ /* 0x000fea000383ffff */
.L_x_82:
[----:B0-----:R0:W1:Y:S02]  /*6ae0*/  SYNCS.PHASECHK.TRANS64.TRYWAIT P0, [R6+URZ], R5 ;  /* 0x00000005060075a7 */ /* 0x001064000800017f */
[----:B-1----:R-:W-:Y:S05]  /*6af0*/  @!P0 NANOSLEEP.SYNCS 0x989680 ;  /* 0x009896800000895d */ /* 0x002fea0003900000 */
[----:B------:R-:W1:Y:S02]  /*6b00*/  @!P0 SYNCS.PHASECHK.TRANS64 P0, [R6+URZ], R5 ;  /* 0x00000005060085a7 */ /* 0x000e64000800007f */
[----:B-1----:R-:W-:Y:S05]  /*6b10*/  @!P0 BRA `(.L_x_82) ;  /* 0xfffffffc00f08947 */ /* 0x002fea000383ffff */
[----:B------:R-:W-:Y:S05]  /*6b20*/  BRA `(.L_x_139) ;  /* 0xffffffe000d07947 */ /* 0x000fea000383ffff */
.L_x_83:
[----:B0-----:R0:W1:Y:S02]  /*6b30*/  SYNCS.PHASECHK.TRANS64.TRYWAIT P0, [R9+URZ], R4 ;  /* 0x00000004090075a7 */ /* 0x001064000800017f */
[----:B-1----:R-:W-:Y:S05]  /*6b40*/  @!P0 NANOSLEEP.SYNCS 0x989680 ;  /* 0x009896800000895d */ /* 0x002fea0003900000 */
[----:B------:R-:W1:Y:S02]  /*6b50*/  @!P0 SYNCS.PHASECHK.TRANS64 P0, [R9+URZ], R4 ;  /* 0x00000004090085a7 */ /* 0x000e64000800007f */
[----:B-1----:R-:W-:Y:S05]  /*6b60*/  @!P0 BRA `(.L_x_83) ;  /* 0xfffffffc00f08947 */ /* 0x002fea000383ffff */
[----:B------:R-:W-:Y:S05]  /*6b70*/  BRA `(.L_x_140) ;  /* 0xffffffe000e07947 */ /* 0x000fea000383ffff */
.L_x_84:
[----:B0-----:R0:W1:Y:S02]  /*6b80*/  SYNCS.PHASECHK.TRANS64.TRYWAIT P0, [R6+URZ], R5 ;  /* 0x00000005060075a7 */ /* 0x001064000800017f */
[----:B-1----:R-:W-:Y:S05]  /*6b90*/  @!P0 NANOSLEEP.SYNCS 0x989680 ;  /* 0x009896800000895d */ /* 0x002fea0003900000 */
[----:B------:R-:W1:Y:S02]  /*6ba0*/  @!P0 SYNCS.PHASECHK.TRANS64 P0, [R6+URZ], R5 ;  /* 0x00000005060085a7 */ /* 0x000e64000800007f */
[----:B-1----:R-:W-:Y:S05]  /*6bb0*/  @!P0 BRA `(.L_x_84) ;  /* 0xfffffffc00f08947 */ /* 0x002fea000383ffff */
[----:B------:R-:W-:Y:S05]  /*6bc0*/  BRA `(.L_x_141) ;  /* 0xffffffe000f07947 */ /* 0x000fea000383ffff */
.L_x_85:
[----:B0-----:R0:W1:Y:S02]  /*6bd0*/  SYNCS.PHASECHK.TRANS64.TRYWAIT P0, [R9+URZ], R4 ;  /* 0x00000004090075a7 */ /* 0x001064000800017f */
[----:B-1----:R-:W-:Y:S05]  /*6be0*/  @!P0 NANOSLEEP.SYNCS 0x989680 ;  /* 0x009896800000895d */ /* 0x002fea0003900000 */
[----:B------:R-:W1:Y:S02]  /*6bf0*/  @!P0 SYNCS.PHASECHK.TRANS64 P0, [R9+URZ], R4 ;  /* 0x00000004090085a7 */ /* 0x000e64000800007f */
[----:B-1----:R-:W-:Y:S05]  /*6c00*/  @!P0 BRA `(.L_x_85) ;  /* 0xfffffffc00f08947 */ /* 0x002fea000383ffff */
[----:B------:R-:W-:Y:S05]  /*6c10*/  BRA `(.L_x_142) ;  /* 0xffffffe400007947 */ /* 0x000fea000383ffff */
.L_x_86:
[----:B0-----:R0:W1:Y:S02]  /*6c20*/  SYNCS.PHASECHK.TRANS64.TRYWAIT P0, [R6+URZ], R5 ;  /* 0x00000005060075a7 */ /* 0x001064000800017f */
[----:B-1----:R-:W-:Y:S05]  /*6c30*/  @!P0 NANOSLEEP.SYNCS 0x989680 ;  /* 0x009896800000895d */ /* 0x002fea0003900000 */
[----:B------:R-:W1:Y:S02]  /*6c40*/  @!P0 SYNCS.PHASECHK.TRANS64 P0, [R6+URZ], R5 ;  /* 0x00000005060085a7 */ /* 0x000e64000800007f */
[----:B-1----:R-:W-:Y:S05]  /*6c50*/  @!P0 BRA `(.L_x_86) ;  /* 0xfffffffc00f08947 */ /* 0x002fea000383ffff */
[----:B------:R-:W-:Y:S05]  /*6c60*/  BRA `(.L_x_143) ;  /* 0xffffffe400107947 */ /* 0x000fea000383ffff */
.L_x_87:
[----:B0-----:R0:W1:Y:S02]  /*6c70*/  SYNCS.PHASECHK.TRANS64.TRYWAIT P0, [R9+URZ], R4 ;  /* 0x00000004090075a7 */ /* 0x001064000800017f */
[----:B-1----:R-:W-:Y:S05]  /*6c80*/  @!P0 NANOSLEEP.SYNCS 0x989680 ;  /* 0x009896800000895d */ /* 0x002fea0003900000 */
[----:B------:R-:W1:Y:S02]  /*6c90*/  @!P0 SYNCS.PHASECHK.TRANS64 P0, [R9+URZ], R4 ;  /* 0x00000004090085a7 */ /* 0x000e64000800007f */
[----:B-1----:R-:W-:Y:S05]  /*6ca0*/  @!P0 BRA `(.L_x_87) ;  /* 0xfffffffc00f08947 */ /* 0x002fea000383ffff */
[----:B------:R-:W-:Y:S05]  /*6cb0*/  BRA `(.L_x_144) ;  /* 0xffffffe400207947 */ /* 0x000fea000383ffff */
.L_x_88:
[----:B0-----:R0:W1:Y:S02]  /*6cc0*/  SYNCS.PHASECHK.TRANS64.TRYWAIT P0, [R6+URZ], R5 ;  /* 0x00000005060075a7 */ /* 0x001064000800017f */
[----:B-1----:R-:W-:Y:S05]  /*6cd0*/  @!P0 NANOSLEEP.SYNCS 0x989680 ;  /* 0x009896800000895d */ /* 0x002fea0003900000 */
[----:B------:R-:W1:Y:S02]  /*6ce0*/  @!P0 SYNCS.PHASECHK.TRANS64 P0, [R6+URZ], R5 ;  /* 0x00000005060085a7 */ /* 0x000e64000800007f */
[----:B-1----:R-:W-:Y:S05]  /*6cf0*/  @!P0 BRA `(.L_x_88) ;  /* 0xfffffffc00f08947 */ /* 0x002fea000383ffff */
[----:B------:R-:W-:Y:S05]  /*6d00*/  BRA `(.L_x_145) ;  /* 0xffffffe400307947 */ /* 0x000fea000383ffff */
.L_x_89:
[----:B0-----:R0:W1:Y:S02]  /*6d10*/  SYNCS.PHASECHK.TRANS64.TRYWAIT P0, [R9+URZ], R4 ;  /* 0x00000004090075a7 */ /* 0x001064000800017f */
[----:B-1----:R-:W-:Y:S05]  /*6d20*/  @!P0 NANOSLEEP.SYNCS 0x989680 ;  /* 0x009896800000895d */ /* 0x002fea0003900000 */
[----:B------:R-:W1:Y:S02]  /*6d30*/  @!P0 SYNCS.PHASECHK.TRANS64 P0, [R9+URZ], R4 ;  /* 0x00000004090085a7 */ /* 0x000e64000800007f */
[----:B-1----:R-:W-:Y:S05]  /*6d40*/  @!P0 BRA `(.L_x_89) ;  /* 0xfffffffc00f08947 */ /* 0x002fea000383ffff */
[----:B------:R-:W-:Y:S05]  /*6d50*/  BRA `(.L_x_146) ;  /* 0xffffffe400407947 */ /* 0x000fea000383ffff */
.L_x_90:
[----:B0-----:R0:W1:Y:S02]  /*6d60*/  SYNCS.PHASECHK.TRANS64.TRYWAIT P0, [R6+URZ], R5 ;  /* 0x00000005060075a7 */ /* 0x001064000800017f */
[----:B-1----:R-:W-:Y:S05]  /*6d70*/  @!P0 NANOSLEEP.SYNCS 0x989680 ;  /* 0x009896800000895d */ /* 0x002fea0003900000 */
[----:B------:R-:W1:Y:S02]  /*6d80*/  @!P0 SYNCS.PHASECHK.TRANS64 P0, [R6+URZ], R5 ;  /* 0x00000005060085a7 */ /* 0x000e64000800007f */
[----:B-1----:R-:W-:Y:S05]  /*6d90*/  @!P0 BRA `(.L_x_90) ;  /* 0xfffffffc00f08947 */ /* 0x002fea000383ffff */
[----:B------:R-:W-:Y:S05]  /*6da0*/  BRA `(.L_x_147) ;  /* 0xffffffe400507947 */ /* 0x000fea000383ffff */
.L_x_91:
[----:B0-----:R0:W1:Y:S02]  /*6db0*/  SYNCS.PHASECHK.TRANS64.TRYWAIT P0, [R9+URZ], R4 ;  /* 0x00000004090075a7 */ /* 0x001064000800017f */
[----:B-1----:R-:W-:Y:S05]  /*6dc0*/  @!P0 NANOSLEEP.SYNCS 0x989680 ;  /* 0x009896800000895d */ /* 0x002fea0003900000 */
[----:B------:R-:W1:Y:S02]  /*6dd0*/  @!P0 SYNCS.PHASECHK.TRANS64 P0, [R9+URZ], R4 ;  /* 0x00000004090085a7 */ /* 0x000e64000800007f */
[----:B-1----:R-:W-:Y:S05]  /*6de0*/  @!P0 BRA `(.L_x_91) ;  /* 0xfffffffc00f08947 */ /* 0x002fea000383ffff */
[----:B------:R-:W-:Y:S05]  /*6df0*/  BRA `(.L_x_148) ;  /* 0xffffffe400607947 */ /* 0x000fea000383ffff */
.L_x_92:
[----:B0-----:R0:W1:Y:S02]  /*6e00*/  SYNCS.PHASECHK.TRANS64.TRYWAIT P0, [R6+URZ], R5 ;  /* 0x00000005060075a7 */ /* 0x001064000800017f */
[----:B-1----:R-:W-:Y:S05]  /*6e10*/  @!P0 NANOSLEEP.SYNCS 0x989680 ;  /* 0x009896800000895d */ /* 0x002fea0003900000 */
[----:B------:R-:W1:Y:S02]  /*6e20*/  @!P0 SYNCS.PHASECHK.TRANS64 P0, [R6+URZ], R5 ;  /* 0x00000005060085a7 */ /* 0x000e64000800007f */
[----:B-1----:R-:W-:Y:S05]  /*6e30*/  @!P0 BRA `(.L_x_92) ;  /* 0xfffffffc00f08947 */ /* 0x002fea000383ffff */
[----:B------:R-:W-:Y:S05]  /*6e40*/  BRA `(.L_x_149) ;  /* 0xffffffe400707947 */ /* 0x000fea000383ffff */
.L_x_93:
[----:B0-----:R0:W1:Y:S02]  /*6e50*/  SYNCS.PHASECHK.TRANS64.TRYWAIT P0, [R9+URZ], R4 ;  /* 0x00000004090075a7 */ /* 0x001064000800017f */
[----:B-1----:R-:W-:Y:S05]  /*6e60*/  @!P0 NANOSLEEP.SYNCS 0x989680 ;  /* 0x009896800000895d */ /* 0x002fea0003900000 */
[----:B------:R-:W1:Y:S02]  /*6e70*/  @!P0 SYNCS.PHASECHK.TRANS64 P0, [R9+URZ], R4 ;  /* 0x00000004090085a7 */ /* 0x000e64000800007f */
[----:B-1----:R-:W-:Y:S05]  /*6e80*/  @!P0 BRA `(.L_x_93) ;  /* 0xfffffffc00f08947 */ /* 0x002fea000383ffff */
[----:B------:R-:W-:Y:S05]  /*6e90*/  BRA `(.L_x_150) ;  /* 0xffffffe400807947 */ /* 0x000fea000383ffff */
.L_x_94:
[----:B0-----:R0:W1:Y:S02]  /*6ea0*/  SYNCS.PHASECHK.TRANS64.TRYWAIT P0, [R6+URZ], R5 ;  /* 0x00000005060075a7 */ /* 0x001064000800017f */
[----:B-1----:R-:W-:Y:S05]  /*6eb0*/  @!P0 NANOSLEEP.SYNCS 0x989680 ;  /* 0x009896800000895d */ /* 0x002fea0003900000 */
[----:B------:R-:W1:Y:S02]  /*6ec0*/  @!P0 SYNCS.PHASECHK.TRANS64 P0, [R6+URZ], R5 ;  /* 0x00000005060085a7 */ /* 0x000e64000800007f */
[----:B-1----:R-:W-:Y:S05]  /*6ed0*/  @!P0 BRA `(.L_x_94) ;  /* 0xfffffffc00f08947 */ /* 0x002fea000383ffff */
[----:B------:R-:W-:Y:S05]  /*6ee0*/  BRA `(.L_x_151) ;  /* 0xffffffe400907947 */ /* 0x000fea000383ffff */
.L_x_95:
[----:B0-----:R0:W1:Y:S02]  /*6ef0*/  SYNCS.PHASECHK.TRANS64.TRYWAIT P0, [R9+URZ], R4 ;  /* 0x00000004090075a7 */ /* 0x001064000800017f */
[----:B-1----:R-:W-:Y:S05]  /*6f00*/  @!P0 NANOSLEEP.SYNCS 0x989680 ;  /* 0x009896800000895d */ /* 0x002fea0003900000 */
[----:B------:R-:W1:Y:S02]  /*6f10*/  @!P0 SYNCS.PHASECHK.TRANS64 P0, [R9+URZ], R4 ;  /* 0x00000004090085a7 */ /* 0x000e64000800007f */
[----:B-1----:R-:W-:Y:S05]  /*6f20*/  @!P0 BRA `(.L_x_95) ;  /* 0xfffffffc00f08947 */ /* 0x002fea000383ffff */
[----:B------:R-:W-:Y:S05]  /*6f30*/  BRA `(.L_x_152) ;  /* 0xffffffe400a07947 */ /* 0x000fea000383ffff */
.L_x_96:
[----:B0-----:R0:W1:Y:S02]  /*6f40*/  SYNCS.PHASECHK.TRANS64.TRYWAIT P0, [R6+URZ], R5 ;  /* 0x00000005060075a7 */ /* 0x001064000800017f */
[----:B-1----:R-:W-:Y:S05]  /*6f50*/  @!P0 NANOSLEEP.SYNCS 0x989680 ;  /* 0x009896800000895d */ /* 0x002fea0003900000 */
[----:B------:R-:W1:Y:S02]  /*6f60*/  @!P0 SYNCS.PHASECHK.TRANS64 P0, [R6+URZ], R5 ;  /* 0x00000005060085a7 */ /* 0x000e64000800007f */
[----:B-1----:R-:W-:Y:S05]  /*6f70*/  @!P0 BRA `(.L_x_96) ;  /* 0xfffffffc00f08947 */ /* 0x002fea000383ffff */
[----:B------:R-:W-:Y:S05]  /*6f80*/  BRA `(.L_x_153) ;  /* 0xffffffe400b07947 */ /* 0x000fea000383ffff */
.L_x_97:
[----:B0-----:R0:W1:Y:S02]  /*6f90*/  SYNCS.PHASECHK.TRANS64.TRYWAIT P0, [R9+URZ], R4 ;  /* 0x00000004090075a7 */ /* 0x001064000800017f */
[----:B-1----:R-:W-:Y:S05]  /*6fa0*/  @!P0 NANOSLEEP.SYNCS 0x989680 ;  /* 0x009896800000895d */ /* 0x002fea0003900000 */
[----:B------:R-:W1:Y:S02]  /*6fb0*/  @!P0 SYNCS.PHASECHK.TRANS64 P0, [R9+URZ], R4 ;  /* 0x00000004090085a7 */ /* 0x000e64000800007f */
[----:B-1----:R-:W-:Y:S05]  /*6fc0*/  @!P0 BRA `(.L_x_97) ;  /* 0xfffffffc00f08947 */ /* 0x002fea000383ffff */
[----:B------:R-:W-:Y:S05]  /*6fd0*/  BRA `(.L_x_154) ;  /* 0xffffffe400c07947 */ /* 0x000fea000383ffff */
.L_x_98:
[----:B0-----:R0:W1:Y:S02]  /*6fe0*/  SYNCS.PHASECHK.TRANS64.TRYWAIT P0, [R6+URZ], R5 ;  /* 0x00000005060075a7 */ /* 0x001064000800017f */
[----:B-1----:R-:W-:Y:S05]  /*6ff0*/  @!P0 NANOSLEEP.SYNCS 0x989680 ;  /* 0x009896800000895d */ /* 0x002fea0003900000 */
[----:B------:R-:W1:Y:S02]  /*7000*/  @!P0 SYNCS.PHASECHK.TRANS64 P0, [R6+URZ], R5 ;  /* 0x00000005060085a7 */ /* 0x000e64000800007f */
[----:B-1----:R-:W-:Y:S05]  /*7010*/  @!P0 BRA `(.L_x_98) ;  /* 0xfffffffc00f08947 */ /* 0x002fea000383ffff */
[----:B------:R-:W-:Y:S05]  /*7020*/  BRA `(.L_x_155) ;  /* 0xffffffe400d07947 */ /* 0x000fea000383ffff */
.L_x_99:
[----:B0-----:R0:W1:Y:S02]  /*7030*/  SYNCS.PHASECHK.TRANS64.TRYWAIT P0, [R9+URZ], R4 ;  /* 0x00000004090075a7 */ /* 0x001064000800017f */
[----:B-1----:R-:W-:Y:S05]  /*7040*/  @!P0 NANOSLEEP.SYNCS 0x989680 ;  /* 0x009896800000895d */ /* 0x002fea0003900000 */
[----:B------:R-:W1:Y:S02]  /*7050*/  @!P0 SYNCS.PHASECHK.TRANS64 P0, [R9+URZ], R4 ;  /* 0x00000004090085a7 */ /* 0x000e64000800007f */
[----:B-1----:R-:W-:Y:S05]  /*7060*/  @!P0 BRA `(.L_x_99) ;  /* 0xfffffffc00f08947 */ /* 0x002fea000383ffff */
[----:B------:R-:W-:Y:S05]  /*7070*/  BRA `(.L_x_156) ;  /* 0xffffffe400e07947 */ /* 0x000fea000383ffff */
.L_x_100:
[----:B0-----:R0:W1:Y:S02]  /*7080*/  SYNCS.PHASECHK.TRANS64.TRYWAIT P0, [R6+URZ], R5 ;  /* 0x00000005060075a7 */ /* 0x001064000800017f */
[----:B-1----:R-:W-:Y:S05]  /*7090*/  @!P0 NANOSLEEP.SYNCS 0x989680 ;  /* 0x009896800000895d */ /* 0x002fea0003900000 */
[----:B------:R-:W1:Y:S02]  /*70a0*/  @!P0 SYNCS.PHASECHK.TRANS64 P0, [R6+URZ], R5 ;  /* 0x00000005060085a7 */ /* 0x000e64000800007f */
[----:B-1----:R-:W-:Y:S05]  /*70b0*/  @!P0 BRA `(.L_x_100) ;  /* 0xfffffffc00f08947 */ /* 0x002fea000383ffff */
[----:B------:R-:W-:Y:S05]  /*70c0*/  BRA `(.L_x_157) ;  /* 0xffffffe400f07947 */ /* 0x000fea000383ffff */
.L_x_101:
[----:B0-----:R0:W1:Y:S02]  /*70d0*/  SYNCS.PHASECHK.TRANS64.TRYWAIT P0, [R9+URZ], R4 ;  /* 0x00000004090075a7 */ /* 0x001064000800017f */
[----:B-1----:R-:W-:Y:S05]  /*70e0*/  @!P0 NANOSLEEP.SYNCS 0x989680 ;  /* 0x009896800000895d */ /* 0x002fea0003900000 */
[----:B------:R-:W1:Y:S02]  /*70f0*/  @!P0 SYNCS.PHASECHK.TRANS64 P0, [R9+URZ], R4 ;  /* 0x00000004090085a7 */ /* 0x000e64000800007f */
[----:B-1----:R-:W-:Y:S05]  /*7100*/  @!P0 BRA `(.L_x_101) ;  /* 0xfffffffc00f08947 */ /* 0x002fea000383ffff */
[----:B------:R-:W-:Y:S05]  /*7110*/  BRA `(.L_x_158) ;  /* 0xffffffe800007947 */ /* 0x000fea000383ffff */
.L_x_102:
[----:B0-----:R0:W1:Y:S02]  /*7120*/  SYNCS.PHASECHK.TRANS64.TRYWAIT P0, [R6+URZ], R5 ;  /* 0x00000005060075a7 */ /* 0x001064000800017f */
[----:B-1----:R-:W-:Y:S05]  /*7130*/  @!P0 NANOSLEEP.SYNCS 0x989680 ;  /* 0x009896800000895d */ /* 0x002fea0003900000 */
[----:B------:R-:W1:Y:S02]  /*7140*/  @!P0 SYNCS.PHASECHK.TRANS64 P0, [R6+URZ], R5 ;  /* 0x00000005060085a7 */ /* 0x000e64000800007f */
[----:B-1----:R-:W-:Y:S05]  /*7150*/  @!P0 BRA `(.L_x_102) ;  /* 0xfffffffc00f08947 */ /* 0x002fea000383ffff */
[----:B------:R-:W-:Y:S05]  /*7160*/  BRA `(.L_x_159) ;  /* 0xffffffe800107947 */ /* 0x000fea000383ffff */
.L_x_103:
[----:B0-----:R0:W1:Y:S02]  /*7170*/  SYNCS.PHASECHK.TRANS64.TRYWAIT P0, [R9+URZ], R4 ;  /* 0x00000004090075a7 */ /* 0x001064000800017f */
[----:B-1----:R-:W-:Y:S05]  /*7180*/  @!P0 NANOSLEEP.SYNCS 0x989680 ;  /* 0x009896800000895d */ /* 0x002fea0003900000 */
[----:B------:R-:W1:Y:S02]  /*7190*/  @!P0 SYNCS.PHASECHK.TRANS64 P0, [R9+URZ], R4 ;  /* 0x00000004090085a7 */ /* 0x000e64000800007f */
[----:B-1----:R-:W-:Y:S05]  /*71a0*/  @!P0 BRA `(.L_x_103) ;  /* 0xfffffffc00f08947 */ /* 0x002fea000383ffff */
[----:B------:R-:W-:Y:S05]  /*71b0*/  BRA `(.L_x_160) ;  /* 0xffffffe800207947 */ /* 0x000fea000383ffff */
.L_x_104:
[----:B0-----:R0:W1:Y:S02]  /*71c0*/  SYNCS.PHASECHK.TRANS64.TRYWAIT P0, [R6+URZ], R5 ;  /* 0x00000005060075a7 */ /* 0x001064000800017f */
[----:B-1----:R-:W-:Y:S05]  /*71d0*/  @!P0 NANOSLEEP.SYNCS 0x989680 ;  /* 0x009896800000895d */ /* 0x002fea0003900000 */
[----:B------:R-:W1:Y:S02]  /*71e0*/  @!P0 SYNCS.PHASECHK.TRANS64 P0, [R6+URZ], R5 ;  /* 0x00000005060085a7 */ /* 0x000e64000800007f */
[----:B-1----:R-:W-:Y:S05]  /*71f0*/  @!P0 BRA `(.L_x_104) ;  /* 0xfffffffc00f08947 */ /* 0x002fea000383ffff */
[----:B------:R-:W-:Y:S05]  /*7200*/  BRA `(.L_x_161) ;  /* 0xffffffe800307947 */ /* 0x000fea000383ffff */
.L_x_105:
[----:B0-----:R0:W1:Y:S02]  /*7210*/  SYNCS.PHASECHK.TRANS64.TRYWAIT P0, [R9+URZ], R4 ;  /* 0x00000004090075a7 */ /* 0x001064000800017f */
[----:B-1----:R-:W-:Y:S05]  /*7220*/  @!P0 NANOSLEEP.SYNCS 0x989680 ;  /* 0x009896800000895d */ /* 0x002fea0003900000 */
[----:B------:R-:W1:Y:S02]  /*7230*/  @!P0 SYNCS.PHASECHK.TRANS64 P0, [R9+URZ], R4 ;  /* 0x00000004090085a7 */ /* 0x000e64000800007f */
[----:B-1----:R-:W-:Y:S05]  /*7240*/  @!P0 BRA `(.L_x_105) ;  /* 0xfffffffc00f08947 */ /* 0x002fea000383ffff */
[----:B------:R-:W-:Y:S05]  /*7250*/  BRA `(.L_x_162) ;  /* 0xffffffe800407947 */ /* 0x000fea000383ffff */
.L_x_106:
[----:B0-----:R0:W1:Y:S02]  /*7260*/  SYNCS.PHASECHK.TRANS64.TRYWAIT P0, [R6+URZ], R5 ;  /* 0x00000005060075a7 */ /* 0x001064000800017f */
[----:B-1----:R-:W-:Y:S05]  /*7270*/  @!P0 NANOSLEEP.SYNCS 0x989680 ;  /* 0x009896800000895d */ /* 0x002fea0003900000 */
[----:B------:R-:W1:Y:S02]  /*7280*/  @!P0 SYNCS.PHASECHK.TRANS64 P0, [R6+URZ], R5 ;  /* 0x00000005060085a7 */ /* 0x000e64000800007f */
[----:B-1----:R-:W-:Y:S05]  /*7290*/  @!P0 BRA `(.L_x_106) ;  /* 0xfffffffc00f08947 */ /* 0x002fea000383ffff */
[----:B------:R-:W-:Y:S05]  /*72a0*/  BRA `(.L_x_163) ;  /* 0xffffffe800507947 */ /* 0x000fea000383ffff */
.L_x_107:
[----:B0-----:R0:W1:Y:S02]  /*72b0*/  SYNCS.PHASECHK.TRANS64.TRYWAIT P0, [R9+URZ], R4 ;  /* 0x00000004090075a7 */ /* 0x001064000800017f */
[----:B-1----:R-:W-:Y:S05]  /*72c0*/  @!P0 NANOSLEEP.SYNCS 0x989680 ;  /* 0x009896800000895d */ /* 0x002fea0003900000 */
[----:B------:R-:W1:Y:S02]  /*72d0*/  @!P0 SYNCS.PHASECHK.TRANS64 P0, [R9+URZ], R4 ;  /* 0x00000004090085a7 */ /* 0x000e64000800007f */
[----:B-1----:R-:W-:Y:S05]  /*72e0*/  @!P0 BRA `(.L_x_107) ;  /* 0xfffffffc00f08947 */ /* 0x002fea000383ffff */
[----:B------:R-:W-:Y:S05]  /*72f0*/  BRA `(.L_x_164) ;  /* 0xffffffe800607947 */ /* 0x000fea000383ffff */
.L_x_108:
[----:B0-----:R0:W1:Y:S02]  /*7300*/  SYNCS.PHASECHK.TRANS64.TRYWAIT P0, [R6+URZ], R5 ;  /* 0x00000005060075a7 */ /* 0x001064000800017f */
[----:B-1----:R-:W-:Y:S05]  /*7310*/  @!P0 NANOSLEEP.SYNCS 0x989680 ;  /* 0x009896800000895d */ /* 0x002fea0003900000 */
[----:B------:R-:W1:Y:S02]  /*7320*/  @!P0 SYNCS.PHASECHK.TRANS64 P0, [R6+URZ], R5 ;  /* 0x00000005060085a7 */ /* 0x000e64000800007f */
[----:B-1----:R-:W-:Y:S05]  /*7330*/  @!P0 BRA `(.L_x_108) ;  /* 0xfffffffc00f08947 */ /* 0x002fea000383ffff */
[----:B------:R-:W-:Y:S05]  /*7340*/  BRA `(.L_x_165) ;  /* 0xffffffe800707947 */ /* 0x000fea000383ffff */
.L_x_109:
[----:B0-----:R0:W1:Y:S02]  /*7350*/  SYNCS.PHASECHK.TRANS64.TRYWAIT P0, [R9+URZ], R4 ;  /* 0x00000004090075a7 */ /* 0x001064000800017f */
[----:B-1----:R-:W-:Y:S05]  /*7360*/  @!P0 NANOSLEEP.SYNCS 0x989680 ;  /* 0x009896800000895d */ /* 0x002fea0003900000 */
[----:B------:R-:W1:Y:S02]  /*7370*/  @!P0 SYNCS.PHASECHK.TRANS64 P0, [R9+URZ], R4 ;  /* 0x00000004090085a7 */ /* 0x000e64000800007f */
[----:B-1----:R-:W-:Y:S05]  /*7380*/  @!P0 BRA `(.L_x_109) ;  /* 0xfffffffc00f08947 */ /* 0x002fea000383ffff */
[----:B------:R-:W-:Y:S05]  /*7390*/  BRA `(.L_x_166) ;  /* 0xffffffe800807947 */ /* 0x000fea000383ffff */
.L_x_110:
[----:B0-----:R0:W1:Y:S02]  /*73a0*/  SYNCS.PHASECHK.TRANS64.TRYWAIT P0, [R6+URZ], R5 ;  /* 0x00000005060075a7 */ /* 0x001064000800017f */
[----:B-1----:R-:W-:Y:S05]  /*73b0*/  @!P0 NANOSLEEP.SYNCS 0x989680 ;  /* 0x009896800000895d */ /* 0x002fea0003900000 */
[----:B------:R-:W1:Y:S02]  /*73c0*/  @!P0 SYNCS.PHASECHK.TRANS64 P0, [R6+URZ], R5 ;  /* 0x00000005060085a7 */ /* 0x000e64000800007f */
[----:B-1----:R-:W-:Y:S05]  /*73d0*/  @!P0 BRA `(.L_x_110) ;  /* 0xfffffffc00f08947 */ /* 0x002fea000383ffff */
[----:B------:R-:W-:Y:S05]  /*73e0*/  BRA `(.L_x_167) ;  /* 0xffffffe800907947 */ /* 0x000fea000383ffff */
.L_x_111:
[----:B0-----:R0:W1:Y:S02]  /*73f0*/  SYNCS.PHASECHK.TRANS64.TRYWAIT P0, [R9+URZ], R4 ;  /* 0x00000004090075a7 */ /* 0x001064000800017f */
[----:B-1----:R-:W-:Y:S05]  /*7400*/  @!P0 NANOSLEEP.SYNCS 0x989680 ;  /* 0x009896800000895d */ /* 0x002fea0003900000 */
[----:B------:R-:W1:Y:S02]  /*7410*/  @!P0 SYNCS.PHASECHK.TRANS64 P0, [R9+URZ], R4 ;  /* 0x00000004090085a7 */ /* 0x000e64000800007f */
[----:B-1----:R-:W-:Y:S05]  /*7420*/  @!P0 BRA `(.L_x_111) ;  /* 0xfffffffc00f08947 */ /* 0x002fea000383ffff */
[----:B------:R-:W-:Y:S05]  /*7430*/  BRA `(.L_x_168) ;  /* 0xffffffe800a07947 */ /* 0x000fea000383ffff */
.L_x_112:
[----:B0-----:R0:W1:Y:S02]  /*7440*/  SYNCS.PHASECHK.TRANS64.TRYWAIT P0, [R6+URZ], R5 ;  /* 0x00000005060075a7 */ /* 0x001064000800017f */
[----:B-1----:R-:W-:Y:S05]  /*7450*/  @!P0 NANOSLEEP.SYNCS 0x989680 ;  /* 0x009896800000895d */ /* 0x002fea0003900000 */
[----:B------:R-:W1:Y:S02]  /*7460*/  @!P0 SYNCS.PHASECHK.TRANS64 P0, [R6+URZ], R5 ;  /* 0x00000005060085a7 */ /* 0x000e64000800007f */
[----:B-1----:R-:W-:Y:S05]  /*7470*/  @!P0 BRA `(.L_x_112) ;  /* 0xfffffffc00f08947 */ /* 0x002fea000383ffff */
[----:B------:R-:W-:Y:S05]  /*7480*/  BRA `(.L_x_169) ;  /* 0xffffffe800b07947 */ /* 0x000fea000383ffff */
.L_x_113:
[----:B0-----:R0:W1:Y:S02]  /*7490*/  SYNCS.PHASECHK.TRANS64.TRYWAIT P0, [R9+URZ], R4 ;  /* 0x00000004090075a7 */ /* 0x001064000800017f */
[----:B-1----:R-:W-:Y:S05]  /*74a0*/  @!P0 NANOSLEEP.SYNCS 0x989680 ;  /* 0x009896800000895d */ /* 0x002fea0003900000 */
[----:B------:R-:W1:Y:S02]  /*74b0*/  @!P0 SYNCS.PHASECHK.TRANS64 P0, [R9+URZ], R4 ;  /* 0x00000004090085a7 */ /* 0x000e64000800007f */
[----:B-1----:R-:W-:Y:S05]  /*74c0*/  @!P0 BRA `(.L_x_113) ;  /* 0xfffffffc00f08947 */ /* 0x002fea000383ffff */
[----:B------:R-:W-:Y:S05]  /*74d0*/  BRA `(.L_x_170) ;  /* 0xffffffe800c07947 */ /* 0x000fea000383ffff */
.L_x_114:
[----:B0-----:R0:W1:Y:S02]  /*74e0*/  SYNCS.PHASECHK.TRANS64.TRYWAIT P0, [R6+URZ], R5 ;  /* 0x00000005060075a7 */ /* 0x001064000800017f */
[----:B-1----:R-:W-:Y:S05]  /*74f0*/  @!P0 NANOSLEEP.SYNCS 0x989680 ;  /* 0x009896800000895d */ /* 0x002fea0003900000 */
[----:B------:R-:W1:Y:S02]  /*7500*/  @!P0 SYNCS.PHASECHK.TRANS64 P0, [R6+URZ], R5 ;  /* 0x00000005060085a7 */ /* 0x000e64000800007f */
[----:B-1----:R-:W-:Y:S05]  /*7510*/  @!P0 BRA `(.L_x_114) ;  /* 0xfffffffc00f08947 */ /* 0x002fea000383ffff */
[----:B------:R-:W-:Y:S05]  /*7520*/  BRA `(.L_x_171) ;  /* 0xffffffe800d07947 */ /* 0x000fea000383ffff */
.L_x_115:
[----:B0-----:R0:W1:Y:S02]  /*7530*/  SYNCS.PHASECHK.TRANS64.TRYWAIT P0, [R9+URZ], R4 ;  /* 0x00000004090075a7 */ /* 0x001064000800017f */
[----:B-1----:R-:W-:Y:S05]  /*7540*/  @!P0 NANOSLEEP.SYNCS 0x989680 ;  /* 0x009896800000895d */ /* 0x002fea0003900000 */
[----:B------:R-:W1:Y:S02]  /*7550*/  @!P0 SYNCS.PHASECHK.TRANS64 P0, [R9+URZ], R4 ;  /* 0x00000004090085a7 */ /* 0x000e64000800007f */
[----:B-1----:R-:W-:Y:S05]  /*7560*/  @!P0 BRA `(.L_x_115) ;  /* 0xfffffffc00f08947 */ /* 0x002fea000383ffff */
[----:B------:R-:W-:Y:S05]  /*7570*/  BRA `(.L_x_172) ;  /* 0xffffffe800e07947 */ /* 0x000fea000383ffff */
.L_x_116:
[----:B0-----:R0:W1:Y:S02]  /*7580*/  SYNCS.PHASECHK.TRANS64.TRYWAIT P0, [R6+URZ], R5 ;  /* 0x00000005060075a7 */ /* 0x001064000800017f */
[----:B-1----:R-:W-:Y:S05]  /*7590*/  @!P0 NANOSLEEP.SYNCS 0x989680 ;  /* 0x009896800000895d */ /* 0x002fea0003900000 */
[----:B------:R-:W1:Y:S02]  /*75a0*/  @!P0 SYNCS.PHASECHK.TRANS64 P0, [R6+URZ], R5 ;  /* 0x00000005060085a7 */ /* 0x000e64000800007f */
[----:B-1----:R-:W-:Y:S05]  /*75b0*/  @!P0 BRA `(.L_x_116) ;  /* 0xfffffffc00f08947 */ /* 0x002fea000383ffff */
[----:B------:R-:W-:Y:S05]  /*75c0*/  BRA `(.L_x_173) ;  /* 0xffffffe800f07947 */ /* 0x000fea000383ffff */
.L_x_117:
[----:B0-----:R0:W1:Y:S02]  /*75d0*/  SYNCS.PHASECHK.TRANS64.TRYWAIT P0, [R9+URZ], R4 ;  /* 0x00000004090075a7 */ /* 0x001064000800017f */
[----:B-1----:R-:W-:Y:S05]  /*75e0*/  @!P0 NANOSLEEP.SYNCS 0x989680 ;  /* 0x009896800000895d */ /* 0x002fea0003900000 */
[----:B------:R-:W1:Y:S02]  /*75f0*/  @!P0 SYNCS.PHASECHK.TRANS64 P0, [R9+URZ], R4 ;  /* 0x00000004090085a7 */ /* 0x000e64000800007f */
[----:B-1----:R-:W-:Y:S05]  /*7600*/  @!P0 BRA `(.L_x_117) ;  /* 0xfffffffc00f08947 */ /* 0x002fea000383ffff */
[----:B------:R-:W-:Y:S05]  /*7610*/  BRA `(.L_x_174) ;  /* 0xffffffec00007947 */ /* 0x000fea000383ffff */
.L_x_118:
[----:B0-----:R0:W1:Y:S02]  /*7620*/  SYNCS.PHASECHK.TRANS64.TRYWAIT P0, [R6+URZ], R5 ;  /* 0x00000005060075a7 */ /* 0x001064000800017f */
[----:B-1----:R-:W-:Y:S05]  /*7630*/  @!P0 NANOSLEEP.SYNCS 0x989680 ;  /* 0x009896800000895d */ /* 0x002fea0003900000 */
[----:B------:R-:W1:Y:S02]  /*7640*/  @!P0 SYNCS.PHASECHK.TRANS64 P0, [R6+URZ], R5 ;  /* 0x00000005060085a7 */ /* 0x000e64000800007f */
[----:B-1----:R-:W-:Y:S05]  /*7650*/  @!P0 BRA `(.L_x_118) ;  /* 0xfffffffc00f08947 */ /* 0x002fea000383ffff */
[----:B------:R-:W-:Y:S05]  /*7660*/  BRA `(.L_x_175) ;  /* 0xffffffec00107947 */ /* 0x000fea000383ffff */
.L_x_119:
[----:B0-----:R0:W1:Y:S02]  /*7670*/  SYNCS.PHASECHK.TRANS64.TRYWAIT P0, [R9+URZ], R4 ;  /* 0x00000004090075a7 */ /* 0x001064000800017f */
[----:B-1----:R-:W-:Y:S05]  /*7680*/  @!P0 NANOSLEEP.SYNCS 0x989680 ;  /* 0x009896800000895d */ /* 0x002fea0003900000 */
[----:B------:R-:W1:Y:S02]  /*7690*/  @!P0 SYNCS.PHASECHK.TRANS64 P0, [R9+URZ], R4 ;  /* 0x00000004090085a7 */ /* 0x000e64000800007f */
[----:B-1----:R-:W-:Y:S05]  /*76a0*/  @!P0 BRA `(.L_x_119) ;  /* 0xfffffffc00f08947 */ /* 0x002fea000383ffff */
[----:B------:R-:W-:Y:S05]  /*76b0*/  BRA `(.L_x_176) ;  /* 0xffffffec00207947 */ /* 0x000fea000383ffff */
.L_x_120:
[----:B0-----:R0:W1:Y:S02]  /*76c0*/  SYNCS.PHASECHK.TRANS64.TRYWAIT P0, [R6+URZ], R5 ;  /* 0x00000005060075a7 */ /* 0x001064000800017f */
[----:B-1----:R-:W-:Y:S05]  /*76d0*/  @!P0 NANOSLEEP.SYNCS 0x989680 ;  /* 0x009896800000895d */ /* 0x002fea0003900000 */
[----:B------:R-:W1:Y:S02]  /*76e0*/  @!P0 SYNCS.PHASECHK.TRANS64 P0, [R6+URZ], R5 ;  /* 0x00000005060085a7 */ /* 0x000e64000800007f */
[----:B-1----:R-:W-:Y:S05]  /*76f0*/  @!P0 BRA `(.L_x_120) ;  /* 0xfffffffc00f08947 */ /* 0x002fea000383ffff */
[----:B------:R-:W-:Y:S05]  /*7700*/  BRA `(.L_x_177) ;  /* 0xffffffec00307947 */ /* 0x000fea000383ffff */
.L_x_121:
[----:B0-----:R0:W1:Y:S02]  /*7710*/  SYNCS.PHASECHK.TRANS64.TRYWAIT P0, [R9+URZ], R4 ;  /* 0x00000004090075a7 */ /* 0x001064000800017f */
[----:B-1----:R-:W-:Y:S05]  /*7720*/  @!P0 NANOSLEEP.SYNCS 0x989680 ;  /* 0x009896800000895d */ /* 0x002fea0003900000 */
[----:B------:R-:W1:Y:S02]  /*7730*/  @!P0 SYNCS.PHASECHK.TRANS64 P0, [R9+URZ], R4 ;  /* 0x00000004090085a7 */ /* 0x000e64000800007f */
[----:B-1----:R-:W-:Y:S05]  /*7740*/  @!P0 BRA `(.L_x_121) ;  /* 0xfffffffc00f08947 */ /* 0x002fea000383ffff */
[----:B------:R-:W-:Y:S05]  /*7750*/  BRA `(.L_x_178) ;  /* 0xffffffec00407947 */ /* 0x000fea000383ffff */
.L_x_122:
[----:B0-----:R0:W1:Y:S02]  /*7760*/  SYNCS.PHASECHK.TRANS64.TRYWAIT P0, [R6+URZ], R5 ;  /* 0x00000005060075a7 */ /* 0x001064000800017f */
[----:B-1----:R-:W-:Y:S05]  /*7770*/  @!P0 NANOSLEEP.SYNCS 0x989680 ;  /* 0x009896800000895d */ /* 0x002fea0003900000 */
[----:B------:R-:W1:Y:S02]  /*7780*/  @!P0 SYNCS.PHASECHK.TRANS64 P0, [R6+URZ], R5 ;  /* 0x00000005060085a7 */ /* 0x000e64000800007f */
[----:B-1----:R-:W-:Y:S05]  /*7790*/  @!P0 BRA `(.L_x_122) ;  /* 0xfffffffc00f08947 */ /* 0x002fea000383ffff */
[----:B------:R-:W-:Y:S05]  /*77a0*/  BRA `(.L_x_179) ;  /* 0xffffffec00507947 */ /* 0x000fea000383ffff */
.L_x_123:
[----:B0-----:R0:W1:Y:S02]  /*77b0*/  SYNCS.PHASECHK.TRANS64.TRYWAIT P0, [R9+URZ], R4 ;  /* 0x00000004090075a7 */ /* 0x001064000800017f */
[----:B-1----:R-:W-:Y:S05]  /*77c0*/  @!P0 NANOSLEEP.SYNCS 0x989680 ;  /* 0x009896800000895d */ /* 0x002fea0003900000 */
[----:B------:R-:W1:Y:S02]  /*77d0*/  @!P0 SYNCS.PHASECHK.TRANS64 P0, [R9+URZ], R4 ;  /* 0x00000004090085a7 */ /* 0x000e64000800007f */
[----:B-1----:R-:W-:Y:S05]  /*77e0*/  @!P0 BRA `(.L_x_123) ;  /* 0xfffffffc00f08947 */ /* 0x002fea000383ffff */
[----:B------:R-:W-:Y:S05]  /*77f0*/  BRA `(.L_x_180) ;  /* 0xffffffec00607947 */ /* 0x000fea000383ffff */
.L_x_124:
[----:B0-----:R0:W1:Y:S02]  /*7800*/  SYNCS.PHASECHK.TRANS64.TRYWAIT P0, [R6+URZ], R5 ;  /* 0x00000005060075a7 */ /* 0x001064000800017f */
[----:B-1----:R-:W-:Y:S05]  /*7810*/  @!P0 NANOSLEEP.SYNCS 0x989680 ;  /* 0x009896800000895d */ /* 0x002fea0003900000 */
[----:B------:R-:W1:Y:S02]  /*7820*/  @!P0 SYNCS.PHASECHK.TRANS64 P0, [R6+URZ], R5 ;  /* 0x00000005060085a7 */ /* 0x000e64000800007f */
[----:B-1----:R-:W-:Y:S05]  /*7830*/  @!P0 BRA `(.L_x_124) ;  /* 0xfffffffc00f08947 */ /* 0x002fea000383ffff */
[----:B------:R-:W-:Y:S05]  /*7840*/  BRA `(.L_x_181) ;  /* 0xffffffec00707947 */ /* 0x000fea000383ffff */
.L_x_125:
[----:B0-----:R0:W1:Y:S02]  /*7850*/  SYNCS.PHASECHK.TRANS64.TRYWAIT P0, [R9+URZ], R4 ;  /* 0x00000004090075a7 */ /* 0x001064000800017f */
[----:B-1----:R-:W-:Y:S05]  /*7860*/  @!P0 NANOSLEEP.SYNCS 0x989680 ;  /* 0x009896800000895d */ /* 0x002fea0003900000 */
[----:B------:R-:W1:Y:S02]  /*7870*/  @!P0 SYNCS.PHASECHK.TRANS64 P0, [R9+URZ], R4 ;  /* 0x00000004090085a7 */ /* 0x000e64000800007f */
[----:B-1----:R-:W-:Y:S05]  /*7880*/  @!P0 BRA `(.L_x_125) ;  /* 0xfffffffc00f08947 */ /* 0x002fea000383ffff */
[----:B------:R-:W-:Y:S05]  /*7890*/  BRA `(.L_x_182) ;  /* 0xffffffec00807947 */ /* 0x000fea000383ffff */
.L_x_126:
[----:B0-----:R0:W1:Y:S02]  /*78a0*/  SYNCS.PHASECHK.TRANS64.TRYWAIT P0, [R6+URZ], R5 ;  /* 0x00000005060075a7 */ /* 0x001064000800017f */
[----:B-1----:R-:W-:Y:S05]  /*78b0*/  @!P0 NANOSLEEP.SYNCS 0x989680 ;  /* 0x009896800000895d */ /* 0x002fea0003900000 */
[----:B------:R-:W1:Y:S02]  /*78c0*/  @!P0 SYNCS.PHASECHK.TRANS64 P0, [R6+URZ], R5 ;  /* 0x00000005060085a7 */ /* 0x000e64000800007f */
[----:B-1----:R-:W-:Y:S05]  /*78d0*/  @!P0 BRA `(.L_x_126) ;  /* 0xfffffffc00f08947 */ /* 0x002fea000383ffff */
[----:B------:R-:W-:Y:S05]  /*78e0*/  BRA `(.L_x_183) ;  /* 0xffffffec00887947 */ /* 0x000fea000383ffff */
.L_x_184:
[----:B------:R-:W-:-:S00]  /*78f0*/  BRA `(.L_x_184) ;  /* 0xfffffffc00fc7947 */ /* 0x000fc0000383ffff */
[----:B------:R-:W-:-:S00]  /*7900*/  NOP ;  /* 0x0000000000007918 */ /* 0x000fc00000000000 */
[----:B------:R-:W-:-:S00]  /*7910*/  NOP ;  /* 0x0000000000007918 */ /* 0x000fc00000000000 */
[----:B------:R-:W-:-:S00]  /*7920*/  NOP ;  /* 0x0000000000007918 */ /* 0x000fc00000000000 */
[----:B------:R-:W-:-:S00]  /*7930*/  NOP ;  /* 0x0000000000007918 */ /* 0x000fc00000000000 */
[----:B------:R-:W-:-:S00]  /*7940*/  NOP ;  /* 0x0000000000007918 */ /* 0x000fc00000000000 */
[----:B------:R-:W-:-:S00]  /*7950*/  NOP ;  /* 0x0000000000007918 */ /* 0x000fc00000000000 */
[----:B------:R-:W-:-:S00]  /*7960*/  NOP ;  /* 0x0000000000007918 */ /* 0x000fc00000000000 */
[----:B------:R-:W-:-:S00]  /*7970*/  NOP ;  /* 0x0000000000007918 */ /* 0x000fc00000000000 */
.L_x_185:


//--------------------- .nv.shared._ZN7cutlass13device_kernelINS_4gemm6kernel13GemmUniversalIN4cute5tupleIJiiiiEEENS1_10collective13CollectiveMmaINS1_37MainloopSm90TmaGmmaWarpSpecializedFP8ILi50ENS5_IJNS4_1CILi2EEENSA_ILi1EEESC_EEENS1_35KernelTmaWarpSpecializedCooperativeEEENS5_IJNSA_ILi128EEENSA_ILi16EEENSA_ILi32EEEEEENS_12float_e4m3_tENS5_IJlSC_lEEESK_SL_NS4_8TiledMMAINS4_8MMA_AtomIJNS4_4SM904GMMA30MMA_64x16x32_F32E4M3E4M3_SS_TNILNSP_7ScaleInE1ELSR_1EEEEEENS4_6LayoutISD_NS5_IJSC_NSA_ILi0EEESV_EEEEENS5_IJNS4_10UnderscoreESY_SY_EEEEENS4_13SM90_TMA_LOADENS4_14ComposedLayoutINS4_7SwizzleILi1ELi4ELi3EEENS4_18smem_ptr_flag_bitsILi8EEENSU_INS5_IJNSA_ILi8EEESI_EEENS5_IJSI_SC_EEEEEEEvNS4_8identityENS4_23SM90_TMA_LOAD_MULTICASTES1B_vS1C_EENS_8epilogue10collective6detail29Sm90TmaWarpSpecializedAdapterINS1G_15DefaultEpilogueISK_SL_SL_NS1F_6thread17LinearCombinationISK_Li1EffLNS1K_9ScaleType4KindE0ELNS_15FloatRoundStyleE2ESK_EENS1_15EpilogueDefaultEEEEEvvEEEEvNT_6ParamsE --------------------------
	.section	.nv.shared._ZN7cutlass13device_kernelINS_4gemm6kernel13GemmUniversalIN4cute5tupleIJiiiiEEENS1_10collective13CollectiveMmaINS1_37MainloopSm90TmaGmmaWarpSpecializedFP8ILi50ENS5_IJNS4_1CILi2EEENSA_ILi1EEESC_EEENS1_35KernelTmaWarpSpecializedCooperativeEEENS5_IJNSA_ILi128EEENSA_ILi16EEENSA_ILi32EEEEEENS_12float_e4m3_tENS5_IJlSC_lEEESK_SL_NS4_8TiledMMAINS4_8MMA_AtomIJNS4_4SM904GMMA30MMA_64x16x32_F32E4M3E4M3_SS_TNILNSP_7ScaleInE1ELSR_1EEEEEENS4_6LayoutISD_NS5_IJSC_NSA_ILi0EEESV_EEEEENS5_IJNS4_10UnderscoreESY_SY_EEEEENS4_13SM90_TMA_LOADENS4_14ComposedLayoutINS4_7SwizzleILi1ELi4ELi3EEENS4_18smem_ptr_flag_bitsILi8EEENSU_INS5_IJNSA_ILi8EEESI_EEENS5_IJSI_SC_EEEEEEEvNS4_8identityENS4_23SM90_TMA_LOAD_MULTICASTES1B_vS1C_EENS_8epilogue10collective6detail29Sm90TmaWarpSpecializedAdapterINS1G_15DefaultEpilogueISK_SL_SL_NS1F_6thread17LinearCombinationISK_Li1EffLNS1K_9ScaleType4KindE0ELNS_15FloatRoundStyleE2ESK_EENS1_15EpilogueDefaultEEEEEvvEEEEvNT_6ParamsE,"aw",@nobits
	.sectionflags	@""
	.align	16
	.zero		1024


//--------------------- .nv.shared.reserved.0     --------------------------
	.section	.nv.shared.reserved.0,"aw",@nobits
	.weak		__nv_reservedSMEM_offset_0_alias
	.size		__nv_reservedSMEM_offset_0_alias, 0, 0
	.other		__nv_reservedSMEM_offset_0_alias,@"STO_CUDA_RESERVED_SHARED STV_DEFAULT"
__nv_reservedSMEM_offset_0_alias:
	.zero		0


//--------------------- .nv.global                --------------------------
	.section	.nv.global,"aw",@nobits
.nv.global:
	.type		_ZN39_INTERNAL_7858f18c_4_k_cu_f19d451f_59034cute1_E,@object
	.size		_ZN39_INTERNAL_7858f18c_4_k_cu_f19d451f_59034cute1_E,(_ZN39_INTERNAL_7858f18c_4_k_cu_f19d451f_59034cuda3std3__45__cpo6cbeginE - _ZN39_INTERNAL_7858f18c_4_k_cu_f19d451f_59034cute1_E)
_ZN39_INTERNAL_7858f18c_4_k_cu_f19d451f_59034cute1_E:
	.zero		1
	.type		_ZN39_INTERNAL_7858f18c_4_k_cu_f19d451f_59034cuda3std3__45__cpo6cbeginE,@object
	.size		_ZN39_INTERNAL_7858f18c_4_k_cu_f19d451f_59034cuda3std3__45__cpo6cbeginE,(_ZN39_INTERNAL_7858f18c_4_k_cu_f19d451f_59034cuda3std3__48in_placeE - _ZN39_INTERNAL_7858f18c_4_k_cu_f19d451f_59034cuda3std3__45__cpo6cbeginE)
_ZN39_INTERNAL_7858f18c_4_k_cu_f19d451f_59034cuda3std3__45__cpo6cbeginE:
	.zero		1
	.type		_ZN39_INTERNAL_7858f18c_4_k_cu_f19d451f_59034cuda3std3__48in_placeE,@object
	.size		_ZN39_INTERNAL_7858f18c_4_k_cu_f19d451f_59034cuda3std3__48in_placeE,(_ZN39_INTERNAL_7858f18c_4_k_cu_f19d451f_59034cuda3std6ranges3__45__cpo9iter_moveE - _ZN39_INTERNAL_7858f18c_4_k_cu_f19d451f_59034cuda3std3__48in_placeE)
_ZN39_INTERNAL_7858f18c_4_k_cu_f19d451f_59034cuda3std3__48in_placeE:
	.zero		1
	.type		_ZN39_INTERNAL_7858f18c_4_k_cu_f19d451f_59034cuda3std6ranges3__45__cpo9iter_moveE,@object
	.size		_ZN39_INTERNAL_7858f18c_4_k_cu_f19d451f_59034cuda3std6ranges3__45__cpo9iter_moveE,(_ZN39_INTERNAL_7858f18c_4_k_cu_f19d451f_59034cuda3std3__45__cpo5beginE - _ZN39_INTERNAL_7858f18c_4_k_cu_f19d451f_59034cuda3std6ranges3__45__cpo9iter_moveE)
_ZN39_INTERNAL_7858f18c_4_k_cu_f19d451f_59034cuda3std6ranges3__45__cpo9iter_moveE:
	.zero		1
	.type		_ZN39_INTERNAL_7858f18c_4_k_cu_f19d451f_59034cuda3std3__45__cpo5beginE,@object
	.size		_ZN39_INTERNAL_7858f18c_4_k_cu_f19d451f_59034cuda3std3__45__cpo5beginE,(_ZN39_INTERNAL_7858f18c_4_k_cu_f19d451f_59034cuda3std3__441_GLOBAL__N__7858f18c_4_k_cu_f19d451f_59036ignoreE - _ZN39_INTERNAL_7858f18c_4_k_cu_f19d451f_59034cuda3std3__45__cpo5beginE)
_ZN39_INTERNAL_7858f18c_4_k_cu_f19d451f_59034cuda3std3__45__cpo5beginE:
	.zero		1
	.type		_ZN39_INTERNAL_7858f18c_4_k_cu_f19d451f_59034cuda3std3__441_GLOBAL__N__7858f18c_4_k_cu_f19d451f_59036ignoreE,@object
	.size		_ZN39_INTERNAL_7858f18c_4_k_cu_f19d451f_59034cuda3std3__441_GLOBAL__N__7858f18c_4_k_cu_f19d451f_59036ignoreE,(_ZN39_INTERNAL_7858f18c_4_k_cu_f19d451f_59034cute7productE - _ZN39_INTERNAL_7858f18c_4_k_cu_f19d451f_59034cuda3std3__441_GLOBAL__N__7858f18c_4_k_cu_f19d451f_59036ignoreE)
_ZN39_INTERNAL_7858f18c_4_k_cu_f19d451f_59034cuda3std3__441_GLOBAL__N__7858f18c_4_k_cu_f19d451f_59036ignoreE:
	.zero		1
	.type		_ZN39_INTERNAL_7858f18c_4_k_cu_f19d451f_59034cute7productE,@object
	.size		_ZN39_INTERNAL_7858f18c_4_k_cu_f19d451f_59034cute7productE,(_ZN39_INTERNAL_7858f18c_4_k_cu_f19d451f_59034cuda3std3__45__cpo3endE - _ZN39_INTERNAL_7858f18c_4_k_cu_f19d451f_59034cute7productE)
_ZN39_INTERNAL_7858f18c_4_k_cu_f19d451f_59034cute7productE:
	.zero		1
	.type		_ZN39_INTERNAL_7858f18c_4_k_cu_f19d451f_59034cuda3std3__45__cpo3endE,@object
	.size		_ZN39_INTERNAL_7858f18c_4_k_cu_f19d451f_59034cuda3std3__45__cpo3endE,(_ZN39_INTERNAL_7858f18c_4_k_cu_f19d451f_59034cuda3std3__419piecewise_constructE - _ZN39_INTERNAL_7858f18c_4_k_cu_f19d451f_59034cuda3std3__45__cpo3endE)
_ZN39_INTERNAL_7858f18c_4_k_cu_f19d451f_59034cuda3std3__45__cpo3endE:
	.zero		1
	.type		_ZN39_INTERNAL_7858f18c_4_k_cu_f19d451f_59034cuda3std3__419piecewise_constructE,@object
	.size		_ZN39_INTERNAL_7858f18c_4_k_cu_f19d451f_59034cuda3std3__419piecewise_constructE,(_ZN39_INTERNAL_7858f18c_4_k_cu_f19d451f_59034cuda3std3__45__cpo4cendE - _ZN39_INTERNAL_7858f18c_4_k_cu_f19d451f_59034cuda3std3__419piecewise_constructE)
_ZN39_INTERNAL_7858f18c_4_k_cu_f19d451f_59034cuda3std3__419piecewise_constructE:
	.zero		1
	.type		_ZN39_INTERNAL_7858f18c_4_k_cu_f19d451f_59034cuda3std3__45__cpo4cendE,@object
	.size		_ZN39_INTERNAL_7858f18c_4_k_cu_f19d451f_59034cuda3std3__45__cpo4cendE,(_ZN39_INTERNAL_7858f18c_4_k_cu_f19d451f_59034cuda3std6ranges3__45__cpo4swapE - _ZN39_INTERNAL_7858f18c_4_k_cu_f19d451f_59034cuda3std3__45__cpo4cendE)
_ZN39_INTERNAL_7858f18c_4_k_cu_f19d451f_59034cuda3std3__45__cpo4cendE:
	.zero		1
	.type		_ZN39_INTERNAL_7858f18c_4_k_cu_f19d451f_59034cuda3std6ranges3__45__cpo4swapE,@object
	.size		_ZN39_INTERNAL_7858f18c_4_k_cu_f19d451f_59034cuda3std6ranges3__45__cpo4swapE,(.L_7 - _ZN39_INTERNAL_7858f18c_4_k_cu_f19d451f_59034cuda3std6ranges3__45__cpo4swapE)
_ZN39_INTERNAL_7858f18c_4_k_cu_f19d451f_59034cuda3std6ranges3__45__cpo4swapE:
	.zero		1
.L_7:


//--------------------- .nv.constant0._ZN7cutlass13device_kernelINS_4gemm6kernel13GemmUniversalIN4cute5tupleIJiiiiEEENS1_10collective13CollectiveMmaINS1_37MainloopSm90TmaGmmaWarpSpecializedFP8ILi50ENS5_IJNS4_1CILi2EEENSA_ILi1EEESC_EEENS1_35KernelTmaWarpSpecializedCooperativeEEENS5_IJNSA_ILi128EEENSA_ILi16EEENSA_ILi32EEEEEENS_12float_e4m3_tENS5_IJlSC_lEEESK_SL_NS4_8TiledMMAINS4_8MMA_AtomIJNS4_4SM904GMMA30MMA_64x16x32_F32E4M3E4M3_SS_TNILNSP_7ScaleInE1ELSR_1EEEEEENS4_6LayoutISD_NS5_IJSC_NSA_ILi0EEESV_EEEEENS5_IJNS4_10UnderscoreESY_SY_EEEEENS4_13SM90_TMA_LOADENS4_14ComposedLayoutINS4_7SwizzleILi1ELi4ELi3EEENS4_18smem_ptr_flag_bitsILi8EEENSU_INS5_IJNSA_ILi8EEESI_EEENS5_IJSI_SC_EEEEEEEvNS4_8identityENS4_23SM90_TMA_LOAD_MULTICASTES1B_vS1C_EENS_8epilogue10collective6detail29Sm90TmaWarpSpecializedAdapterINS1G_15DefaultEpilogueISK_SL_SL_NS1F_6thread17LinearCombinationISK_Li1EffLNS1K_9ScaleType4KindE0ELNS_15FloatRoundStyleE2ESK_EENS1_15EpilogueDefaultEEEEEvvEEEEvNT_6ParamsE --------------------------
	.section	.nv.constant0._ZN7cutlass13device_kernelINS_4gemm6kernel13GemmUniversalIN4cute5tupleIJiiiiEEENS1_10collective13CollectiveMmaINS1_37MainloopSm90TmaGmmaWarpSpecializedFP8ILi50ENS5_IJNS4_1CILi2EEENSA_ILi1EEESC_EEENS1_35KernelTmaWarpSpecializedCooperativeEEENS5_IJNSA_ILi128EEENSA_ILi16EEENSA_ILi32EEEEEENS_12float_e4m3_tENS5_IJlSC_lEEESK_SL_NS4_8TiledMMAINS4_8MMA_AtomIJNS4_4SM904GMMA30MMA_64x16x32_F32E4M3E4M3_SS_TNILNSP_7ScaleInE1ELSR_1EEEEEENS4_6LayoutISD_NS5_IJSC_NSA_ILi0EEESV_EEEEENS5_IJNS4_10UnderscoreESY_SY_EEEEENS4_13SM90_TMA_LOADENS4_14ComposedLayoutINS4_7SwizzleILi1ELi4ELi3EEENS4_18smem_ptr_flag_bitsILi8EEENSU_INS5_IJNSA_ILi8EEESI_EEENS5_IJSI_SC_EEEEEEEvNS4_8identityENS4_23SM90_TMA_LOAD_MULTICASTES1B_vS1C_EENS_8epilogue10collective6detail29Sm90TmaWarpSpecializedAdapterINS1G_15DefaultEpilogueISK_SL_SL_NS1F_6thread17LinearCombinationISK_Li1EffLNS1K_9ScaleType4KindE0ELNS_15FloatRoundStyleE2ESK_EENS1_15EpilogueDefaultEEEEEvvEEEEvNT_6ParamsE,"a",@progbits
	.sectionflags	@""
	.align	4
.nv.constant0._ZN7cutlass13device_kernelINS_4gemm6kernel13GemmUniversalIN4cute5tupleIJiiiiEEENS1_10collective13CollectiveMmaINS1_37MainloopSm90TmaGmmaWarpSpecializedFP8ILi50ENS5_IJNS4_1CILi2EEENSA_ILi1EEESC_EEENS1_35KernelTmaWarpSpecializedCooperativeEEENS5_IJNSA_ILi128EEENSA_ILi16EEENSA_ILi32EEEEEENS_12float_e4m3_tENS5_IJlSC_lEEESK_SL_NS4_8TiledMMAINS4_8MMA_AtomIJNS4_4SM904GMMA30MMA_64x16x32_F32E4M3E4M3_SS_TNILNSP_7ScaleInE1ELSR_1EEEEEENS4_6LayoutISD_NS5_IJSC_NSA_ILi0EEESV_EEEEENS5_IJNS4_10UnderscoreESY_SY_EEEEENS4_13SM90_TMA_LOADENS4_14ComposedLayoutINS4_7SwizzleILi1ELi4ELi3EEENS4_18smem_ptr_flag_bitsILi8EEENSU_INS5_IJNSA_ILi8EEESI_EEENS5_IJSI_SC_EEEEEEEvNS4_8identityENS4_23SM90_TMA_LOAD_MULTICASTES1B_vS1C_EENS_8epilogue10collective6detail29Sm90TmaWarpSpecializedAdapterINS1G_15DefaultEpilogueISK_SL_SL_NS1F_6thread17LinearCombinationISK_Li1EffLNS1K_9ScaleType4KindE0ELNS_15FloatRoundStyleE2ESK_EENS1_15EpilogueDefaultEEEEEvvEEEEvNT_6ParamsE:
	.zero		1664


//--------------------- SYMBOLS --------------------------

	.type		.nv.reservedSmem.offset0,@object
	.size		.nv.reservedSmem.offset0,0x4
